	.target	sm_100a

	.elftype	@"ET_EXEC"


//--------------------- .note.nv.tkinfo           --------------------------
	.section	.note.nv.tkinfo,"",@"SHT_NOTE"
	.sectionflags	@"SHF_NOTE_NV_TKINFO"
	.tkinfo
        /*0018*/ 	.word	0x00000002
        /*0030*/ 	.string	""
        /*0030*/ 	.string	"ptxas"
        /*0030*/ 	.string	"Cuda compilation tools, release 13.0, V13.0.88"
        /*0030*/ 	.string	"Build cuda_13.0.r13.0/compiler.36424714_0"
        /*0030*/ 	.string	"-arch sm_100a -m 64 "



//--------------------- .note.nv.cuinfo           --------------------------
	.section	.note.nv.cuinfo,"",@"SHT_NOTE"
	.sectionflags	@"SHF_NOTE_NV_CUINFO"
        /*0018*/ 	.short	0x0002
        /*001a*/ 	.short	0x0064
        /*001c*/ 	.short	0x0082
	.zero		2


//--------------------- .nv.info                  --------------------------
	.section	.nv.info,"",@"SHT_CUDA_INFO"
	.align	4


	//----- nvinfo : EIATTR_REGCOUNT
	.align		4
        /*0000*/ 	.byte	0x04, 0x2f
        /*0002*/ 	.short	(.L_12 - .L_11)
	.align		4
.L_11:
        /*0004*/ 	.word	index@(_ZN7cutlass13device_kernelIN5flash11enable_sm90INS1_16FlashAttnFwdSm90INS1_25CollectiveMainloopFwdSm90ILi2EN4cute5tupleIJNS5_1CILi1EEES8_S8_EEENS6_IJNS7_ILi128EEESA_NS7_ILi256EEEEEELi256ENS_12float_e4m3_tEfNS_4arch4Sm90ELb1ELb0ELb0ELb1ELb0ELb1ELb0ELb1ELb1ELb1ELb1ELb0EEENS1_21CollectiveEpilogueFwdINS6_IJSA_SB_SA_EEES9_NS_10bfloat16_tESF_Li256ELb1ELb1ELb1ELb1EEENS1_36VarlenDynamicPersistentTileSchedulerILi128ELi128ELi256ELi128ELb1ELb1ELb1ELb1ELb1ELb1EEEEEEEEEvNT_6ParamsE)
        /*0008*/ 	.word	0x00000004


	//----- nvinfo : EIATTR_FRAME_SIZE
	.align		4
.L_12:
        /*000c*/ 	.byte	0x04, 0x11
        /*000e*/ 	.short	(.L_14 - .L_13)
	.align		4
.L_13:
        /*0010*/ 	.word	index@(_ZN7cutlass13device_kernelIN5flash11enable_sm90INS1_16FlashAttnFwdSm90INS1_25CollectiveMainloopFwdSm90ILi2EN4cute5tupleIJNS5_1CILi1EEES8_S8_EEENS6_IJNS7_ILi128EEESA_NS7_ILi256EEEEEELi256ENS_12float_e4m3_tEfNS_4arch4Sm90ELb1ELb0ELb0ELb1ELb0ELb1ELb0ELb1ELb1ELb1ELb1ELb0EEENS1_21CollectiveEpilogueFwdINS6_IJSA_SB_SA_EEES9_NS_10bfloat16_tESF_Li256ELb1ELb1ELb1ELb1EEENS1_36VarlenDynamicPersistentTileSchedulerILi128ELi128ELi256ELi128ELb1ELb1ELb1ELb1ELb1ELb1EEEEEEEEEvNT_6ParamsE)
        /*0014*/ 	.word	0x00000000


	//----- nvinfo : EIATTR_REGCOUNT
	.align		4
.L_14:
        /*0018*/ 	.byte	0x04, 0x2f
        /*001a*/ 	.short	(.L_16 - .L_15)
	.align		4
.L_15:
        /*001c*/ 	.word	index@(_ZN7cutlass13device_kernelIN5flash11enable_sm90INS1_16FlashAttnFwdSm90INS1_25CollectiveMainloopFwdSm90ILi2EN4cute5tupleIJNS5_1CILi1EEES8_S8_EEENS6_IJNS7_ILi128EEESA_NS7_ILi256EEEEEELi256ENS_12float_e4m3_tEfNS_4arch4Sm90ELb1ELb0ELb0ELb1ELb0ELb0ELb0ELb1ELb1ELb1ELb1ELb0EEENS1_21CollectiveEpilogueFwdINS6_IJSA_SB_SA_EEES9_NS_10bfloat16_tESF_Li256ELb1ELb1ELb1ELb1EEENS1_36VarlenDynamicPersistentTileSchedulerILi128ELi128ELi256ELi128ELb1ELb1ELb1ELb1ELb1ELb1EEEEEEEEEvNT_6ParamsE)
        /*0020*/ 	.word	0x00000004


	//----- nvinfo : EIATTR_FRAME_SIZE
	.align		4
.L_16:
        /*0024*/ 	.byte	0x04, 0x11
        /*0026*/ 	.short	(.L_18 - .L_17)
	.align		4
.L_17:
        /*0028*/ 	.word	index@(_ZN7cutlass13device_kernelIN5flash11enable_sm90INS1_16FlashAttnFwdSm90INS1_25CollectiveMainloopFwdSm90ILi2EN4cute5tupleIJNS5_1CILi1EEES8_S8_EEENS6_IJNS7_ILi128EEESA_NS7_ILi256EEEEEELi256ENS_12float_e4m3_tEfNS_4arch4Sm90ELb1ELb0ELb0ELb1ELb0ELb0ELb0ELb1ELb1ELb1ELb1ELb0EEENS1_21CollectiveEpilogueFwdINS6_IJSA_SB_SA_EEES9_NS_10bfloat16_tESF_Li256ELb1ELb1ELb1ELb1EEENS1_36VarlenDynamicPersistentTileSchedulerILi128ELi128ELi256ELi128ELb1ELb1ELb1ELb1ELb1ELb1EEEEEEEEEvNT_6ParamsE)
        /*002c*/ 	.word	0x00000000


	//----- nvinfo : EIATTR_REGCOUNT
	.align		4
.L_18:
        /*0030*/ 	.byte	0x04, 0x2f
        /*0032*/ 	.short	(.L_20 - .L_19)
	.align		4
.L_19:
        /*0034*/ 	.word	index@(_ZN7cutlass13device_kernelIN5flash11enable_sm90INS1_16FlashAttnFwdSm90INS1_25CollectiveMainloopFwdSm90ILi2EN4cute5tupleIJNS5_1CILi1EEES8_S8_EEENS6_IJNS7_ILi128EEESA_NS7_ILi256EEEEEELi256ENS_12float_e4m3_tEfNS_4arch4Sm90ELb1ELb0ELb0ELb0ELb0ELb0ELb0ELb1ELb1ELb1ELb1ELb0EEENS1_21CollectiveEpilogueFwdINS6_IJSA_SB_SA_EEES9_NS_10bfloat16_tESF_Li256ELb0ELb1ELb1ELb1EEENS1_19SingleTileSchedulerILb0ELb1ELb1ELi128EEEEEEEEEvNT_6ParamsE)
        /*0038*/ 	.word	0x00000004


	//----- nvinfo : EIATTR_FRAME_SIZE
	.align		4
.L_20:
        /*003c*/ 	.byte	0x04, 0x11
        /*003e*/ 	.short	(.L_22 - .L_21)
	.align		4
.L_21:
        /*0040*/ 	.word	index@(_ZN7cutlass13device_kernelIN5flash11enable_sm90INS1_16FlashAttnFwdSm90INS1_25CollectiveMainloopFwdSm90ILi2EN4cute5tupleIJNS5_1CILi1EEES8_S8_EEENS6_IJNS7_ILi128EEESA_NS7_ILi256EEEEEELi256ENS_12float_e4m3_tEfNS_4arch4Sm90ELb1ELb0ELb0ELb0ELb0ELb0ELb0ELb1ELb1ELb1ELb1ELb0EEENS1_21CollectiveEpilogueFwdINS6_IJSA_SB_SA_EEES9_NS_10bfloat16_tESF_Li256ELb0ELb1ELb1ELb1EEENS1_19SingleTileSchedulerILb0ELb1ELb1ELi128EEEEEEEEEvNT_6ParamsE)
        /*0044*/ 	.word	0x00000000


	//----- nvinfo : EIATTR_REGCOUNT
	.align		4
.L_22:
        /*0048*/ 	.byte	0x04, 0x2f
        /*004a*/ 	.short	(.L_24 - .L_23)
	.align		4
.L_23:
        /*004c*/ 	.word	index@(_ZN7cutlass13device_kernelIN5flash11enable_sm90INS1_16FlashAttnFwdSm90INS1_25CollectiveMainloopFwdSm90ILi2EN4cute5tupleIJNS5_1CILi1EEES8_S8_EEENS6_IJNS7_ILi128EEENS7_ILi64EEENS7_ILi256EEEEEELi256ENS_12float_e4m3_tEfNS_4arch4Sm90ELb0ELb1ELb0ELb1ELb0ELb1ELb0ELb1ELb1ELb1ELb1ELb0EEENS1_21CollectiveEpilogueFwdINS6_IJSA_SC_SB_EEES9_NS_10bfloat16_tESG_Li256ELb1ELb1ELb1ELb1EEENS1_36VarlenDynamicPersistentTileSchedulerILi128ELi64ELi256ELi128ELb1ELb1ELb1ELb1ELb0ELb1EEEEEEEEEvNT_6ParamsE)
        /*0050*/ 	.word	0x00000004


	//----- nvinfo : EIATTR_FRAME_SIZE
	.align		4
.L_24:
        /*0054*/ 	.byte	0x04, 0x11
        /*0056*/ 	.short	(.L_26 - .L_25)
	.align		4
.L_25:
        /*0058*/ 	.word	index@(_ZN7cutlass13device_kernelIN5flash11enable_sm90INS1_16FlashAttnFwdSm90INS1_25CollectiveMainloopFwdSm90ILi2EN4cute5tupleIJNS5_1CILi1EEES8_S8_EEENS6_IJNS7_ILi128EEENS7_ILi64EEENS7_ILi256EEEEEELi256ENS_12float_e4m3_tEfNS_4arch4Sm90ELb0ELb1ELb0ELb1ELb0ELb1ELb0ELb1ELb1ELb1ELb1ELb0EEENS1_21CollectiveEpilogueFwdINS6_IJSA_SC_SB_EEES9_NS_10bfloat16_tESG_Li256ELb1ELb1ELb1ELb1EEENS1_36VarlenDynamicPersistentTileSchedulerILi128ELi64ELi256ELi128ELb1ELb1ELb1ELb1ELb0ELb1EEEEEEEEEvNT_6ParamsE)
        /*005c*/ 	.word	0x00000000


	//----- nvinfo : EIATTR_REGCOUNT
	.align		4
.L_26:
        /*0060*/ 	.byte	0x04, 0x2f
        /*0062*/ 	.short	(.L_28 - .L_27)
	.align		4
.L_27:
        /*0064*/ 	.word	index@(_ZN7cutlass13device_kernelIN5flash11enable_sm90INS1_16FlashAttnFwdSm90INS1_25CollectiveMainloopFwdSm90ILi2EN4cute5tupleIJNS5_1CILi1EEES8_S8_EEENS6_IJNS7_ILi128EEENS7_ILi64EEENS7_ILi256EEEEEELi256ENS_12float_e4m3_tEfNS_4arch4Sm90ELb0ELb1ELb0ELb1ELb0ELb0ELb0ELb1ELb1ELb1ELb1ELb0EEENS1_21CollectiveEpilogueFwdINS6_IJSA_SC_SB_EEES9_NS_10bfloat16_tESG_Li256ELb1ELb1ELb1ELb1EEENS1_36VarlenDynamicPersistentTileSchedulerILi128ELi64ELi256ELi128ELb1ELb1ELb1ELb1ELb0ELb1EEEEEEEEEvNT_6ParamsE)
        /*0068*/ 	.word	0x00000004


	//----- nvinfo : EIATTR_FRAME_SIZE
	.align		4
.L_28:
        /*006c*/ 	.byte	0x04, 0x11
        /*006e*/ 	.short	(.L_30 - .L_29)
	.align		4
.L_29:
        /*0070*/ 	.word	index@(_ZN7cutlass13device_kernelIN5flash11enable_sm90INS1_16FlashAttnFwdSm90INS1_25CollectiveMainloopFwdSm90ILi2EN4cute5tupleIJNS5_1CILi1EEES8_S8_EEENS6_IJNS7_ILi128EEENS7_ILi64EEENS7_ILi256EEEEEELi256ENS_12float_e4m3_tEfNS_4arch4Sm90ELb0ELb1ELb0ELb1ELb0ELb0ELb0ELb1ELb1ELb1ELb1ELb0EEENS1_21CollectiveEpilogueFwdINS6_IJSA_SC_SB_EEES9_NS_10bfloat16_tESG_Li256ELb1ELb1ELb1ELb1EEENS1_36VarlenDynamicPersistentTileSchedulerILi128ELi64ELi256ELi128ELb1ELb1ELb1ELb1ELb0ELb1EEEEEEEEEvNT_6ParamsE)
        /*0074*/ 	.word	0x00000000


	//----- nvinfo : EIATTR_REGCOUNT
	.align		4
.L_30:
        /*0078*/ 	.byte	0x04, 0x2f
        /*007a*/ 	.short	(.L_32 - .L_31)
	.align		4
.L_31:
        /*007c*/ 	.word	index@(_ZN7cutlass13device_kernelIN5flash11enable_sm90INS1_16FlashAttnFwdSm90INS1_25CollectiveMainloopFwdSm90ILi2EN4cute5tupleIJNS5_1CILi1EEES8_S8_EEENS6_IJNS7_ILi128EEENS7_ILi64EEENS7_ILi256EEEEEELi256ENS_12float_e4m3_tEfNS_4arch4Sm90ELb0ELb1ELb0ELb0ELb0ELb0ELb0ELb1ELb1ELb1ELb1ELb0EEENS1_21CollectiveEpilogueFwdINS6_IJSA_SC_SB_EEES9_NS_10bfloat16_tESG_Li256ELb0ELb1ELb1ELb1EEENS1_19SingleTileSchedulerILb0ELb1ELb1ELi128EEEEEEEEEvNT_6ParamsE)
        /*0080*/ 	.word	0x00000004


	//----- nvinfo : EIATTR_FRAME_SIZE
	.align		4
.L_32:
        /*0084*/ 	.byte	0x04, 0x11
        /*0086*/ 	.short	(.L_34 - .L_33)
	.align		4
.L_33:
        /*0088*/ 	.word	index@(_ZN7cutlass13device_kernelIN5flash11enable_sm90INS1_16FlashAttnFwdSm90INS1_25CollectiveMainloopFwdSm90ILi2EN4cute5tupleIJNS5_1CILi1EEES8_S8_EEENS6_IJNS7_ILi128EEENS7_ILi64EEENS7_ILi256EEEEEELi256ENS_12float_e4m3_tEfNS_4arch4Sm90ELb0ELb1ELb0ELb0ELb0ELb0ELb0ELb1ELb1ELb1ELb1ELb0EEENS1_21CollectiveEpilogueFwdINS6_IJSA_SC_SB_EEES9_NS_10bfloat16_tESG_Li256ELb0ELb1ELb1ELb1EEENS1_19SingleTileSchedulerILb0ELb1ELb1ELi128EEEEEEEEEvNT_6ParamsE)
        /*008c*/ 	.word	0x00000000


	//----- nvinfo : EIATTR_REGCOUNT
	.align		4
.L_34:
        /*0090*/ 	.byte	0x04, 0x2f
        /*0092*/ 	.short	(.L_36 - .L_35)
	.align		4
.L_35:
        /*0094*/ 	.word	index@(_ZN7cutlass13device_kernelIN5flash11enable_sm90INS1_16FlashAttnFwdSm90INS1_25CollectiveMainloopFwdSm90ILi2EN4cute5tupleIJNS5_1CILi1EEES8_S8_EEENS6_IJNS7_ILi128EEESA_NS7_ILi256EEEEEELi256ENS_12float_e4m3_tEfNS_4arch4Sm90ELb0ELb0ELb0ELb1ELb0ELb1ELb0ELb1ELb1ELb1ELb1ELb0EEENS1_21CollectiveEpilogueFwdINS6_IJSA_SB_SA_EEES9_NS_10bfloat16_tESF_Li256ELb1ELb1ELb1ELb1EEENS1_36VarlenDynamicPersistentTileSchedulerILi128ELi128ELi256ELi128ELb1ELb1ELb1ELb0ELb1ELb1EEEEEEEEEvNT_6ParamsE)
        /*0098*/ 	.word	0x00000004


	//----- nvinfo : EIATTR_FRAME_SIZE
	.align		4
.L_36:
        /*009c*/ 	.byte	0x04, 0x11
        /*009e*/ 	.short	(.L_38 - .L_37)
	.align		4
.L_37:
        /*00a0*/ 	.word	index@(_ZN7cutlass13device_kernelIN5flash11enable_sm90INS1_16FlashAttnFwdSm90INS1_25CollectiveMainloopFwdSm90ILi2EN4cute5tupleIJNS5_1CILi1EEES8_S8_EEENS6_IJNS7_ILi128EEESA_NS7_ILi256EEEEEELi256ENS_12float_e4m3_tEfNS_4arch4Sm90ELb0ELb0ELb0ELb1ELb0ELb1ELb0ELb1ELb1ELb1ELb1ELb0EEENS1_21CollectiveEpilogueFwdINS6_IJSA_SB_SA_EEES9_NS_10bfloat16_tESF_Li256ELb1ELb1ELb1ELb1EEENS1_36VarlenDynamicPersistentTileSchedulerILi128ELi128ELi256ELi128ELb1ELb1ELb1ELb0ELb1ELb1EEEEEEEEEvNT_6ParamsE)
        /*00a4*/ 	.word	0x00000000


	//----- nvinfo : EIATTR_REGCOUNT
	.align		4
.L_38:
        /*00a8*/ 	.byte	0x04, 0x2f
        /*00aa*/ 	.short	(.L_40 - .L_39)
	.align		4
.L_39:
        /*00ac*/ 	.word	index@(_ZN7cutlass13device_kernelIN5flash11enable_sm90INS1_16FlashAttnFwdSm90INS1_25CollectiveMainloopFwdSm90ILi2EN4cute5tupleIJNS5_1CILi1EEES8_S8_EEENS6_IJNS7_ILi128EEESA_NS7_ILi256EEEEEELi256ENS_12float_e4m3_tEfNS_4arch4Sm90ELb0ELb0ELb0ELb1ELb0ELb0ELb0ELb1ELb1ELb1ELb1ELb0EEENS1_21CollectiveEpilogueFwdINS6_IJSA_SB_SA_EEES9_NS_10bfloat16_tESF_Li256ELb1ELb1ELb1ELb1EEENS1_36VarlenDynamicPersistentTileSchedulerILi128ELi128ELi256ELi128ELb1ELb1ELb1ELb0ELb1ELb1EEEEEEEEEvNT_6ParamsE)
        /*00b0*/ 	.word	0x00000004


	//----- nvinfo : EIATTR_FRAME_SIZE
	.align		4
.L_40:
        /*00b4*/ 	.byte	0x04, 0x11
        /*00b6*/ 	.short	(.L_42 - .L_41)
	.align		4
.L_41:
        /*00b8*/ 	.word	index@(_ZN7cutlass13device_kernelIN5flash11enable_sm90INS1_16FlashAttnFwdSm90INS1_25CollectiveMainloopFwdSm90ILi2EN4cute5tupleIJNS5_1CILi1EEES8_S8_EEENS6_IJNS7_ILi128EEESA_NS7_ILi256EEEEEELi256ENS_12float_e4m3_tEfNS_4arch4Sm90ELb0ELb0ELb0ELb1ELb0ELb0ELb0ELb1ELb1ELb1ELb1ELb0EEENS1_21CollectiveEpilogueFwdINS6_IJSA_SB_SA_EEES9_NS_10bfloat16_tESF_Li256ELb1ELb1ELb1ELb1EEENS1_36VarlenDynamicPersistentTileSchedulerILi128ELi128ELi256ELi128ELb1ELb1ELb1ELb0ELb1ELb1EEEEEEEEEvNT_6ParamsE)
        /*00bc*/ 	.word	0x00000000


	//----- nvinfo : EIATTR_REGCOUNT
	.align		4
.L_42:
        /*00c0*/ 	.byte	0x04, 0x2f
        /*00c2*/ 	.short	(.L_44 - .L_43)
	.align		4
.L_43:
        /*00c4*/ 	.word	index@(_ZN7cutlass13device_kernelIN5flash11enable_sm90INS1_16FlashAttnFwdSm90INS1_25CollectiveMainloopFwdSm90ILi2EN4cute5tupleIJNS5_1CILi1EEES8_S8_EEENS6_IJNS7_ILi128EEESA_NS7_ILi256EEEEEELi256ENS_12float_e4m3_tEfNS_4arch4Sm90ELb0ELb0ELb0ELb0ELb0ELb0ELb0ELb1ELb1ELb1ELb1ELb0EEENS1_21CollectiveEpilogueFwdINS6_IJSA_SB_SA_EEES9_NS_10bfloat16_tESF_Li256ELb0ELb1ELb1ELb1EEENS1_19SingleTileSchedulerILb0ELb1ELb1ELi128EEEEEEEEEvNT_6ParamsE)
        /*00c8*/ 	.word	0x00000004


	//----- nvinfo : EIATTR_FRAME_SIZE
	.align		4
.L_44:
        /*00cc*/ 	.byte	0x04, 0x11
        /*00ce*/ 	.short	(.L_46 - .L_45)
	.align		4
.L_45:
        /*00d0*/ 	.word	index@(_ZN7cutlass13device_kernelIN5flash11enable_sm90INS1_16FlashAttnFwdSm90INS1_25CollectiveMainloopFwdSm90ILi2EN4cute5tupleIJNS5_1CILi1EEES8_S8_EEENS6_IJNS7_ILi128EEESA_NS7_ILi256EEEEEELi256ENS_12float_e4m3_tEfNS_4arch4Sm90ELb0ELb0ELb0ELb0ELb0ELb0ELb0ELb1ELb1ELb1ELb1ELb0EEENS1_21CollectiveEpilogueFwdINS6_IJSA_SB_SA_EEES9_NS_10bfloat16_tESF_Li256ELb0ELb1ELb1ELb1EEENS1_19SingleTileSchedulerILb0ELb1ELb1ELi128EEEEEEEEEvNT_6ParamsE)
        /*00d4*/ 	.word	0x00000000


	//----- nvinfo : EIATTR_MIN_STACK_SIZE
	.align		4
.L_46:
        /*00d8*/ 	.byte	0x04, 0x12
        /*00da*/ 	.short	(.L_48 - .L_47)
	.align		4
.L_47:
        /*00dc*/ 	.word	index@(_ZN7cutlass13device_kernelIN5flash11enable_sm90INS1_16FlashAttnFwdSm90INS1_25CollectiveMainloopFwdSm90ILi2EN4cute5tupleIJNS5_1CILi1EEES8_S8_EEENS6_IJNS7_ILi128EEESA_NS7_ILi256EEEEEELi256ENS_12float_e4m3_tEfNS_4arch4Sm90ELb0ELb0ELb0ELb0ELb0ELb0ELb0ELb1ELb1ELb1ELb1ELb0EEENS1_21CollectiveEpilogueFwdINS6_IJSA_SB_SA_EEES9_NS_10bfloat16_tESF_Li256ELb0ELb1ELb1ELb1EEENS1_19SingleTileSchedulerILb0ELb1ELb1ELi128EEEEEEEEEvNT_6ParamsE)
        /*00e0*/ 	.word	0x00000000


	//----- nvinfo : EIATTR_MIN_STACK_SIZE
	.align		4
.L_48:
        /*00e4*/ 	.byte	0x04, 0x12
        /*00e6*/ 	.short	(.L_50 - .L_49)
	.align		4
.L_49:
        /*00e8*/ 	.word	index@(_ZN7cutlass13device_kernelIN5flash11enable_sm90INS1_16FlashAttnFwdSm90INS1_25CollectiveMainloopFwdSm90ILi2EN4cute5tupleIJNS5_1CILi1EEES8_S8_EEENS6_IJNS7_ILi128EEESA_NS7_ILi256EEEEEELi256ENS_12float_e4m3_tEfNS_4arch4Sm90ELb0ELb0ELb0ELb1ELb0ELb0ELb0ELb1ELb1ELb1ELb1ELb0EEENS1_21CollectiveEpilogueFwdINS6_IJSA_SB_SA_EEES9_NS_10bfloat16_tESF_Li256ELb1ELb1ELb1ELb1EEENS1_36VarlenDynamicPersistentTileSchedulerILi128ELi128ELi256ELi128ELb1ELb1ELb1ELb0ELb1ELb1EEEEEEEEEvNT_6ParamsE)
        /*00ec*/ 	.word	0x00000000


	//----- nvinfo : EIATTR_MIN_STACK_SIZE
	.align		4
.L_50:
        /*00f0*/ 	.byte	0x04, 0x12
        /*00f2*/ 	.short	(.L_52 - .L_51)
	.align		4
.L_51:
        /*00f4*/ 	.word	index@(_ZN7cutlass13device_kernelIN5flash11enable_sm90INS1_16FlashAttnFwdSm90INS1_25CollectiveMainloopFwdSm90ILi2EN4cute5tupleIJNS5_1CILi1EEES8_S8_EEENS6_IJNS7_ILi128EEESA_NS7_ILi256EEEEEELi256ENS_12float_e4m3_tEfNS_4arch4Sm90ELb0ELb0ELb0ELb1ELb0ELb1ELb0ELb1ELb1ELb1ELb1ELb0EEENS1_21CollectiveEpilogueFwdINS6_IJSA_SB_SA_EEES9_NS_10bfloat16_tESF_Li256ELb1ELb1ELb1ELb1EEENS1_36VarlenDynamicPersistentTileSchedulerILi128ELi128ELi256ELi128ELb1ELb1ELb1ELb0ELb1ELb1EEEEEEEEEvNT_6ParamsE)
        /*00f8*/ 	.word	0x00000000


	//----- nvinfo : EIATTR_MIN_STACK_SIZE
	.align		4
.L_52:
        /*00fc*/ 	.byte	0x04, 0x12
        /*00fe*/ 	.short	(.L_54 - .L_53)
	.align		4
.L_53:
        /*0100*/ 	.word	index@(_ZN7cutlass13device_kernelIN5flash11enable_sm90INS1_16FlashAttnFwdSm90INS1_25CollectiveMainloopFwdSm90ILi2EN4cute5tupleIJNS5_1CILi1EEES8_S8_EEENS6_IJNS7_ILi128EEENS7_ILi64EEENS7_ILi256EEEEEELi256ENS_12float_e4m3_tEfNS_4arch4Sm90ELb0ELb1ELb0ELb0ELb0ELb0ELb0ELb1ELb1ELb1ELb1ELb0EEENS1_21CollectiveEpilogueFwdINS6_IJSA_SC_SB_EEES9_NS_10bfloat16_tESG_Li256ELb0ELb1ELb1ELb1EEENS1_19SingleTileSchedulerILb0ELb1ELb1ELi128EEEEEEEEEvNT_6ParamsE)
        /*0104*/ 	.word	0x00000000


	//----- nvinfo : EIATTR_MIN_STACK_SIZE
	.align		4
.L_54:
        /*0108*/ 	.byte	0x04, 0x12
        /*010a*/ 	.short	(.L_56 - .L_55)
	.align		4
.L_55:
        /*010c*/ 	.word	index@(_ZN7cutlass13device_kernelIN5flash11enable_sm90INS1_16FlashAttnFwdSm90INS1_25CollectiveMainloopFwdSm90ILi2EN4cute5tupleIJNS5_1CILi1EEES8_S8_EEENS6_IJNS7_ILi128EEENS7_ILi64EEENS7_ILi256EEEEEELi256ENS_12float_e4m3_tEfNS_4arch4Sm90ELb0ELb1ELb0ELb1ELb0ELb0ELb0ELb1ELb1ELb1ELb1ELb0EEENS1_21CollectiveEpilogueFwdINS6_IJSA_SC_SB_EEES9_NS_10bfloat16_tESG_Li256ELb1ELb1ELb1ELb1EEENS1_36VarlenDynamicPersistentTileSchedulerILi128ELi64ELi256ELi128ELb1ELb1ELb1ELb1ELb0ELb1EEEEEEEEEvNT_6ParamsE)
        /*0110*/ 	.word	0x00000000


	//----- nvinfo : EIATTR_MIN_STACK_SIZE
	.align		4
.L_56:
        /*0114*/ 	.byte	0x04, 0x12
        /*0116*/ 	.short	(.L_58 - .L_57)
	.align		4
.L_57:
        /*0118*/ 	.word	index@(_ZN7cutlass13device_kernelIN5flash11enable_sm90INS1_16FlashAttnFwdSm90INS1_25CollectiveMainloopFwdSm90ILi2EN4cute5tupleIJNS5_1CILi1EEES8_S8_EEENS6_IJNS7_ILi128EEENS7_ILi64EEENS7_ILi256EEEEEELi256ENS_12float_e4m3_tEfNS_4arch4Sm90ELb0ELb1ELb0ELb1ELb0ELb1ELb0ELb1ELb1ELb1ELb1ELb0EEENS1_21CollectiveEpilogueFwdINS6_IJSA_SC_SB_EEES9_NS_10bfloat16_tESG_Li256ELb1ELb1ELb1ELb1EEENS1_36VarlenDynamicPersistentTileSchedulerILi128ELi64ELi256ELi128ELb1ELb1ELb1ELb1ELb0ELb1EEEEEEEEEvNT_6ParamsE)
        /*011c*/ 	.word	0x00000000


	//----- nvinfo : EIATTR_MIN_STACK_SIZE
	.align		4
.L_58:
        /*0120*/ 	.byte	0x04, 0x12
        /*0122*/ 	.short	(.L_60 - .L_59)
	.align		4
.L_59:
        /*0124*/ 	.word	index@(_ZN7cutlass13device_kernelIN5flash11enable_sm90INS1_16FlashAttnFwdSm90INS1_25CollectiveMainloopFwdSm90ILi2EN4cute5tupleIJNS5_1CILi1EEES8_S8_EEENS6_IJNS7_ILi128EEESA_NS7_ILi256EEEEEELi256ENS_12float_e4m3_tEfNS_4arch4Sm90ELb1ELb0ELb0ELb0ELb0ELb0ELb0ELb1ELb1ELb1ELb1ELb0EEENS1_21CollectiveEpilogueFwdINS6_IJSA_SB_SA_EEES9_NS_10bfloat16_tESF_Li256ELb0ELb1ELb1ELb1EEENS1_19SingleTileSchedulerILb0ELb1ELb1ELi128EEEEEEEEEvNT_6ParamsE)
        /*0128*/ 	.word	0x00000000


	//----- nvinfo : EIATTR_MIN_STACK_SIZE
	.align		4
.L_60:
        /*012c*/ 	.byte	0x04, 0x12
        /*012e*/ 	.short	(.L_62 - .L_61)
	.align		4
.L_61:
        /*0130*/ 	.word	index@(_ZN7cutlass13device_kernelIN5flash11enable_sm90INS1_16FlashAttnFwdSm90INS1_25CollectiveMainloopFwdSm90ILi2EN4cute5tupleIJNS5_1CILi1EEES8_S8_EEENS6_IJNS7_ILi128EEESA_NS7_ILi256EEEEEELi256ENS_12float_e4m3_tEfNS_4arch4Sm90ELb1ELb0ELb0ELb1ELb0ELb0ELb0ELb1ELb1ELb1ELb1ELb0EEENS1_21CollectiveEpilogueFwdINS6_IJSA_SB_SA_EEES9_NS_10bfloat16_tESF_Li256ELb1ELb1ELb1ELb1EEENS1_36VarlenDynamicPersistentTileSchedulerILi128ELi128ELi256ELi128ELb1ELb1ELb1ELb1ELb1ELb1EEEEEEEEEvNT_6ParamsE)
        /*0134*/ 	.word	0x00000000


	//----- nvinfo : EIATTR_MIN_STACK_SIZE
	.align		4
.L_62:
        /*0138*/ 	.byte	0x04, 0x12
        /*013a*/ 	.short	(.L_64 - .L_63)
	.align		4
.L_63:
        /*013c*/ 	.word	index@(_ZN7cutlass13device_kernelIN5flash11enable_sm90INS1_16FlashAttnFwdSm90INS1_25CollectiveMainloopFwdSm90ILi2EN4cute5tupleIJNS5_1CILi1EEES8_S8_EEENS6_IJNS7_ILi128EEESA_NS7_ILi256EEEEEELi256ENS_12float_e4m3_tEfNS_4arch4Sm90ELb1ELb0ELb0ELb1ELb0ELb1ELb0ELb1ELb1ELb1ELb1ELb0EEENS1_21CollectiveEpilogueFwdINS6_IJSA_SB_SA_EEES9_NS_10bfloat16_tESF_Li256ELb1ELb1ELb1ELb1EEENS1_36VarlenDynamicPersistentTileSchedulerILi128ELi128ELi256ELi128ELb1ELb1ELb1ELb1ELb1ELb1EEEEEEEEEvNT_6ParamsE)
        /*0140*/ 	.word	0x00000000
.L_64:


//--------------------- .nv.compat                --------------------------
	.section	.nv.compat,"",@"SHT_CUDA_COMPAT_INFO"
	.align	4
        /*0000*/ 	.byte	0x02, 0x09, 0x01, 0x00, 0x02, 0x02, 0x01, 0x00, 0x02, 0x05, 0x05, 0x00, 0x03, 0x07, 0x01, 0x01
        /*0010*/ 	.byte	0x02, 0x03, 0x00, 0x00, 0x02, 0x06, 0x01, 0x00, 0x04, 0x0b, 0x08, 0x00, 0x09, 0x00, 0x00, 0x00
        /*0020*/ 	.byte	0x00, 0x00, 0x00, 0x00


//--------------------- .nv.info._ZN7cutlass13device_kernelIN5flash11enable_sm90INS1_16FlashAttnFwdSm90INS1_25CollectiveMainloopFwdSm90ILi2EN4cute5tupleIJNS5_1CILi1EEES8_S8_EEENS6_IJNS7_ILi128EEESA_NS7_ILi256EEEEEELi256ENS_12float_e4m3_tEfNS_4arch4Sm90ELb0ELb0ELb0ELb0ELb0ELb0ELb0ELb1ELb1ELb1ELb1ELb0EEENS1_21CollectiveEpilogueFwdINS6_IJSA_SB_SA_EEES9_NS_10bfloat16_tESF_Li256ELb0ELb1ELb1ELb1EEENS1_19SingleTileSchedulerILb0ELb1ELb1ELi128EEEEEEEEEvNT_6ParamsE --------------------------
	.section	.nv.info._ZN7cutlass13device_kernelIN5flash11enable_sm90INS1_16FlashAttnFwdSm90INS1_25CollectiveMainloopFwdSm90ILi2EN4cute5tupleIJNS5_1CILi1EEES8_S8_EEENS6_IJNS7_ILi128EEESA_NS7_ILi256EEEEEELi256ENS_12float_e4m3_tEfNS_4arch4Sm90ELb0ELb0ELb0ELb0ELb0ELb0ELb0ELb1ELb1ELb1ELb1ELb0EEENS1_21CollectiveEpilogueFwdINS6_IJSA_SB_SA_EEES9_NS_10bfloat16_tESF_Li256ELb0ELb1ELb1ELb1EEENS1_19SingleTileSchedulerILb0ELb1ELb1ELi128EEEEEEEEEvNT_6ParamsE,"",@"SHT_CUDA_INFO"
	.sectionflags	@""
	.align	4


	//----- nvinfo : EIATTR_CUDA_API_VERSION
	.align		4
        /*0000*/ 	.byte	0x04, 0x37
        /*0002*/ 	.short	(.L_66 - .L_65)
.L_65:
        /*0004*/ 	.word	0x00000082


	//----- nvinfo : EIATTR_KPARAM_INFO
	.align		4
.L_66:
        /*0008*/ 	.byte	0x04, 0x17
        /*000a*/ 	.short	(.L_68 - .L_67)
.L_67:
        /*000c*/ 	.word	0x00000000
        /*0010*/ 	.short	0x0000
        /*0012*/ 	.short	0x0000
        /*0014*/ 	.byte	0x00, 0xf0, 0x01, 0x28


	//----- nvinfo : EIATTR_SPARSE_MMA_MASK
	.align		4
.L_68:
        /*0018*/ 	.byte	0x03, 0x50
        /*001a*/ 	.short	0x0000


	//----- nvinfo : EIATTR_MAXREG_COUNT
	.align		4
        /*001c*/ 	.byte	0x03, 0x1b
        /*001e*/ 	.short	0x00a8


	//----- nvinfo : EIATTR_MERCURY_ISA_VERSION
	.align		4
        /*0020*/ 	.byte	0x03, 0x5f
        /*0022*/ 	.short	0x0101


	//----- nvinfo : EIATTR_VRC_CTA_INIT_COUNT
	.align		4
        /*0024*/ 	.byte	0x02, 0x4a
	.zero		1
	.zero		1


	//----- nvinfo : EIATTR_EXIT_INSTR_OFFSETS
	.align		4
        /*0028*/ 	.byte	0x04, 0x1c
        /*002a*/ 	.short	(.L_70 - .L_69)


	//   ....[0]....
.L_69:
        /*002c*/ 	.word	0x00000010


	//----- nvinfo : EIATTR_MAX_THREADS
	.align		4
.L_70:
        /*0030*/ 	.byte	0x04, 0x05
        /*0032*/ 	.short	(.L_72 - .L_71)
.L_71:
        /*0034*/ 	.word	0x00000180
        /*0038*/ 	.word	0x00000001
        /*003c*/ 	.word	0x00000001


	//----- nvinfo : EIATTR_CBANK_PARAM_SIZE
	.align		4
.L_72:
        /*0040*/ 	.byte	0x03, 0x19
        /*0042*/ 	.short	0x0a00


	//----- nvinfo : EIATTR_PARAM_CBANK
	.align		4
        /*0044*/ 	.byte	0x04, 0x0a
        /*0046*/ 	.short	(.L_74 - .L_73)
	.align		4
.L_73:
        /*0048*/ 	.word	index@(.nv.constant0._ZN7cutlass13device_kernelIN5flash11enable_sm90INS1_16FlashAttnFwdSm90INS1_25CollectiveMainloopFwdSm90ILi2EN4cute5tupleIJNS5_1CILi1EEES8_S8_EEENS6_IJNS7_ILi128EEESA_NS7_ILi256EEEEEELi256ENS_12float_e4m3_tEfNS_4arch4Sm90ELb0ELb0ELb0ELb0ELb0ELb0ELb0ELb1ELb1ELb1ELb1ELb0EEENS1_21CollectiveEpilogueFwdINS6_IJSA_SB_SA_EEES9_NS_10bfloat16_tESF_Li256ELb0ELb1ELb1ELb1EEENS1_19SingleTileSchedulerILb0ELb1ELb1ELi128EEEEEEEEEvNT_6ParamsE)
        /*004c*/ 	.short	0x0380
        /*004e*/ 	.short	0x0a00


	//----- nvinfo : EIATTR_SW_WAR
	.align		4
.L_74:
        /*0050*/ 	.byte	0x04, 0x36
        /*0052*/ 	.short	(.L_76 - .L_75)
.L_75:
        /*0054*/ 	.word	0x00000008
.L_76:


//--------------------- .nv.info._ZN7cutlass13device_kernelIN5flash11enable_sm90INS1_16FlashAttnFwdSm90INS1_25CollectiveMainloopFwdSm90ILi2EN4cute5tupleIJNS5_1CILi1EEES8_S8_EEENS6_IJNS7_ILi128EEESA_NS7_ILi256EEEEEELi256ENS_12float_e4m3_tEfNS_4arch4Sm90ELb0ELb0ELb0ELb1ELb0ELb0ELb0ELb1ELb1ELb1ELb1ELb0EEENS1_21CollectiveEpilogueFwdINS6_IJSA_SB_SA_EEES9_NS_10bfloat16_tESF_Li256ELb1ELb1ELb1ELb1EEENS1_36VarlenDynamicPersistentTileSchedulerILi128ELi128ELi256ELi128ELb1ELb1ELb1ELb0ELb1ELb1EEEEEEEEEvNT_6ParamsE --------------------------
	.section	.nv.info._ZN7cutlass13device_kernelIN5flash11enable_sm90INS1_16FlashAttnFwdSm90INS1_25CollectiveMainloopFwdSm90ILi2EN4cute5tupleIJNS5_1CILi1EEES8_S8_EEENS6_IJNS7_ILi128EEESA_NS7_ILi256EEEEEELi256ENS_12float_e4m3_tEfNS_4arch4Sm90ELb0ELb0ELb0ELb1ELb0ELb0ELb0ELb1ELb1ELb1ELb1ELb0EEENS1_21CollectiveEpilogueFwdINS6_IJSA_SB_SA_EEES9_NS_10bfloat16_tESF_Li256ELb1ELb1ELb1ELb1EEENS1_36VarlenDynamicPersistentTileSchedulerILi128ELi128ELi256ELi128ELb1ELb1ELb1ELb0ELb1ELb1EEEEEEEEEvNT_6ParamsE,"",@"SHT_CUDA_INFO"
	.sectionflags	@""
	.align	4


	//----- nvinfo : EIATTR_CUDA_API_VERSION
	.align		4
        /*0000*/ 	.byte	0x04, 0x37
        /*0002*/ 	.short	(.L_78 - .L_77)
.L_77:
        /*0004*/ 	.word	0x00000082


	//----- nvinfo : EIATTR_KPARAM_INFO
	.align		4
.L_78:
        /*0008*/ 	.byte	0x04, 0x17
        /*000a*/ 	.short	(.L_80 - .L_79)
.L_79:
        /*000c*/ 	.word	0x00000000
        /*0010*/ 	.short	0x0000
        /*0012*/ 	.short	0x0000
        /*0014*/ 	.byte	0x00, 0xf0, 0x01, 0x2a


	//----- nvinfo : EIATTR_SPARSE_MMA_MASK
	.align		4
.L_80:
        /*0018*/ 	.byte	0x03, 0x50
        /*001a*/ 	.short	0x0000


	//----- nvinfo : EIATTR_MAXREG_COUNT
	.align		4
        /*001c*/ 	.byte	0x03, 0x1b
        /*001e*/ 	.short	0x00a8


	//----- nvinfo : EIATTR_MERCURY_ISA_VERSION
	.align		4
        /*0020*/ 	.byte	0x03, 0x5f
        /*0022*/ 	.short	0x0101


	//----- nvinfo : EIATTR_VRC_CTA_INIT_COUNT
	.align		4
        /*0024*/ 	.byte	0x02, 0x4a
	.zero		1
	.zero		1


	//----- nvinfo : EIATTR_EXIT_INSTR_OFFSETS
	.align		4
        /*0028*/ 	.byte	0x04, 0x1c
        /*002a*/ 	.short	(.L_82 - .L_81)


	//   ....[0]....
.L_81:
        /*002c*/ 	.word	0x00000010


	//----- nvinfo : EIATTR_MAX_THREADS
	.align		4
.L_82:
        /*0030*/ 	.byte	0x04, 0x05
        /*0032*/ 	.short	(.L_84 - .L_83)
.L_83:
        /*0034*/ 	.word	0x00000180
        /*0038*/ 	.word	0x00000001
        /*003c*/ 	.word	0x00000001


	//----- nvinfo : EIATTR_CBANK_PARAM_SIZE
	.align		4
.L_84:
        /*0040*/ 	.byte	0x03, 0x19
        /*0042*/ 	.short	0x0a80


	//----- nvinfo : EIATTR_PARAM_CBANK
	.align		4
        /*0044*/ 	.byte	0x04, 0x0a
        /*0046*/ 	.short	(.L_86 - .L_85)
	.align		4
.L_85:
        /*0048*/ 	.word	index@(.nv.constant0._ZN7cutlass13device_kernelIN5flash11enable_sm90INS1_16FlashAttnFwdSm90INS1_25CollectiveMainloopFwdSm90ILi2EN4cute5tupleIJNS5_1CILi1EEES8_S8_EEENS6_IJNS7_ILi128EEESA_NS7_ILi256EEEEEELi256ENS_12float_e4m3_tEfNS_4arch4Sm90ELb0ELb0ELb0ELb1ELb0ELb0ELb0ELb1ELb1ELb1ELb1ELb0EEENS1_21CollectiveEpilogueFwdINS6_IJSA_SB_SA_EEES9_NS_10bfloat16_tESF_Li256ELb1ELb1ELb1ELb1EEENS1_36VarlenDynamicPersistentTileSchedulerILi128ELi128ELi256ELi128ELb1ELb1ELb1ELb0ELb1ELb1EEEEEEEEEvNT_6ParamsE)
        /*004c*/ 	.short	0x0380
        /*004e*/ 	.short	0x0a80


	//----- nvinfo : EIATTR_SW_WAR
	.align		4
.L_86:
        /*0050*/ 	.byte	0x04, 0x36
        /*0052*/ 	.short	(.L_88 - .L_87)
.L_87:
        /*0054*/ 	.word	0x00000008
.L_88:


//--------------------- .nv.info._ZN7cutlass13device_kernelIN5flash11enable_sm90INS1_16FlashAttnFwdSm90INS1_25CollectiveMainloopFwdSm90ILi2EN4cute5tupleIJNS5_1CILi1EEES8_S8_EEENS6_IJNS7_ILi128EEESA_NS7_ILi256EEEEEELi256ENS_12float_e4m3_tEfNS_4arch4Sm90ELb0ELb0ELb0ELb1ELb0ELb1ELb0ELb1ELb1ELb1ELb1ELb0EEENS1_21CollectiveEpilogueFwdINS6_IJSA_SB_SA_EEES9_NS_10bfloat16_tESF_Li256ELb1ELb1ELb1ELb1EEENS1_36VarlenDynamicPersistentTileSchedulerILi128ELi128ELi256ELi128ELb1ELb1ELb1ELb0ELb1ELb1EEEEEEEEEvNT_6ParamsE --------------------------
	.section	.nv.info._ZN7cutlass13device_kernelIN5flash11enable_sm90INS1_16FlashAttnFwdSm90INS1_25CollectiveMainloopFwdSm90ILi2EN4cute5tupleIJNS5_1CILi1EEES8_S8_EEENS6_IJNS7_ILi128EEESA_NS7_ILi256EEEEEELi256ENS_12float_e4m3_tEfNS_4arch4Sm90ELb0ELb0ELb0ELb1ELb0ELb1ELb0ELb1ELb1ELb1ELb1ELb0EEENS1_21CollectiveEpilogueFwdINS6_IJSA_SB_SA_EEES9_NS_10bfloat16_tESF_Li256ELb1ELb1ELb1ELb1EEENS1_36VarlenDynamicPersistentTileSchedulerILi128ELi128ELi256ELi128ELb1ELb1ELb1ELb0ELb1ELb1EEEEEEEEEvNT_6ParamsE,"",@"SHT_CUDA_INFO"
	.sectionflags	@""
	.align	4


	//----- nvinfo : EIATTR_CUDA_API_VERSION
	.align		4
        /*0000*/ 	.byte	0x04, 0x37
        /*0002*/ 	.short	(.L_90 - .L_89)
.L_89:
        /*0004*/ 	.word	0x00000082


	//----- nvinfo : EIATTR_KPARAM_INFO
	.align		4
.L_90:
        /*0008*/ 	.byte	0x04, 0x17
        /*000a*/ 	.short	(.L_92 - .L_91)
.L_91:
        /*000c*/ 	.word	0x00000000
        /*0010*/ 	.short	0x0000
        /*0012*/ 	.short	0x0000
        /*0014*/ 	.byte	0x00, 0xf0, 0x01, 0x2a


	//----- nvinfo : EIATTR_SPARSE_MMA_MASK
	.align		4
.L_92:
        /*0018*/ 	.byte	0x03, 0x50
        /*001a*/ 	.short	0x0000


	//----- nvinfo : EIATTR_MAXREG_COUNT
	.align		4
        /*001c*/ 	.byte	0x03, 0x1b
        /*001e*/ 	.short	0x00a8


	//----- nvinfo : EIATTR_MERCURY_ISA_VERSION
	.align		4
        /*0020*/ 	.byte	0x03, 0x5f
        /*0022*/ 	.short	0x0101


	//----- nvinfo : EIATTR_VRC_CTA_INIT_COUNT
	.align		4
        /*0024*/ 	.byte	0x02, 0x4a
	.zero		1
	.zero		1


	//----- nvinfo : EIATTR_EXIT_INSTR_OFFSETS
	.align		4
        /*0028*/ 	.byte	0x04, 0x1c
        /*002a*/ 	.short	(.L_94 - .L_93)


	//   ....[0]....
.L_93:
        /*002c*/ 	.word	0x00000010


	//----- nvinfo : EIATTR_MAX_THREADS
	.align		4
.L_94:
        /*0030*/ 	.byte	0x04, 0x05
        /*0032*/ 	.short	(.L_96 - .L_95)
.L_95:
        /*0034*/ 	.word	0x00000180
        /*0038*/ 	.word	0x00000001
        /*003c*/ 	.word	0x00000001


	//----- nvinfo : EIATTR_CBANK_PARAM_SIZE
	.align		4
.L_96:
        /*0040*/ 	.byte	0x03, 0x19
        /*0042*/ 	.short	0x0a80


	//----- nvinfo : EIATTR_PARAM_CBANK
	.align		4
        /*0044*/ 	.byte	0x04, 0x0a
        /*0046*/ 	.short	(.L_98 - .L_97)
	.align		4
.L_97:
        /*0048*/ 	.word	index@(.nv.constant0._ZN7cutlass13device_kernelIN5flash11enable_sm90INS1_16FlashAttnFwdSm90INS1_25CollectiveMainloopFwdSm90ILi2EN4cute5tupleIJNS5_1CILi1EEES8_S8_EEENS6_IJNS7_ILi128EEESA_NS7_ILi256EEEEEELi256ENS_12float_e4m3_tEfNS_4arch4Sm90ELb0ELb0ELb0ELb1ELb0ELb1ELb0ELb1ELb1ELb1ELb1ELb0EEENS1_21CollectiveEpilogueFwdINS6_IJSA_SB_SA_EEES9_NS_10bfloat16_tESF_Li256ELb1ELb1ELb1ELb1EEENS1_36VarlenDynamicPersistentTileSchedulerILi128ELi128ELi256ELi128ELb1ELb1ELb1ELb0ELb1ELb1EEEEEEEEEvNT_6ParamsE)
        /*004c*/ 	.short	0x0380
        /*004e*/ 	.short	0x0a80


	//----- nvinfo : EIATTR_SW_WAR
	.align		4
.L_98:
        /*0050*/ 	.byte	0x04, 0x36
        /*0052*/ 	.short	(.L_100 - .L_99)
.L_99:
        /*0054*/ 	.word	0x00000008
.L_100:


//--------------------- .nv.info._ZN7cutlass13device_kernelIN5flash11enable_sm90INS1_16FlashAttnFwdSm90INS1_25CollectiveMainloopFwdSm90ILi2EN4cute5tupleIJNS5_1CILi1EEES8_S8_EEENS6_IJNS7_ILi128EEENS7_ILi64EEENS7_ILi256EEEEEELi256ENS_12float_e4m3_tEfNS_4arch4Sm90ELb0ELb1ELb0ELb0ELb0ELb0ELb0ELb1ELb1ELb1ELb1ELb0EEENS1_21CollectiveEpilogueFwdINS6_IJSA_SC_SB_EEES9_NS_10bfloat16_tESG_Li256ELb0ELb1ELb1ELb1EEENS1_19SingleTileSchedulerILb0ELb1ELb1ELi128EEEEEEEEEvNT_6ParamsE --------------------------
	.section	.nv.info._ZN7cutlass13device_kernelIN5flash11enable_sm90INS1_16FlashAttnFwdSm90INS1_25CollectiveMainloopFwdSm90ILi2EN4cute5tupleIJNS5_1CILi1EEES8_S8_EEENS6_IJNS7_ILi128EEENS7_ILi64EEENS7_ILi256EEEEEELi256ENS_12float_e4m3_tEfNS_4arch4Sm90ELb0ELb1ELb0ELb0ELb0ELb0ELb0ELb1ELb1ELb1ELb1ELb0EEENS1_21CollectiveEpilogueFwdINS6_IJSA_SC_SB_EEES9_NS_10bfloat16_tESG_Li256ELb0ELb1ELb1ELb1EEENS1_19SingleTileSchedulerILb0ELb1ELb1ELi128EEEEEEEEEvNT_6ParamsE,"",@"SHT_CUDA_INFO"
	.sectionflags	@""
	.align	4


	//----- nvinfo : EIATTR_CUDA_API_VERSION
	.align		4
        /*0000*/ 	.byte	0x04, 0x37
        /*0002*/ 	.short	(.L_102 - .L_101)
.L_101:
        /*0004*/ 	.word	0x00000082


	//----- nvinfo : EIATTR_KPARAM_INFO
	.align		4
.L_102:
        /*0008*/ 	.byte	0x04, 0x17
        /*000a*/ 	.short	(.L_104 - .L_103)
.L_103:
        /*000c*/ 	.word	0x00000000
        /*0010*/ 	.short	0x0000
        /*0012*/ 	.short	0x0000
        /*0014*/ 	.byte	0x00, 0xf0, 0x01, 0x28


	//----- nvinfo : EIATTR_SPARSE_MMA_MASK
	.align		4
.L_104:
        /*0018*/ 	.byte	0x03, 0x50
        /*001a*/ 	.short	0x0000


	//----- nvinfo : EIATTR_MAXREG_COUNT
	.align		4
        /*001c*/ 	.byte	0x03, 0x1b
        /*001e*/ 	.short	0x00a8


	//----- nvinfo : EIATTR_MERCURY_ISA_VERSION
	.align		4
        /*0020*/ 	.byte	0x03, 0x5f
        /*0022*/ 	.short	0x0101


	//----- nvinfo : EIATTR_VRC_CTA_INIT_COUNT
	.align		4
        /*0024*/ 	.byte	0x02, 0x4a
	.zero		1
	.zero		1


	//----- nvinfo : EIATTR_EXIT_INSTR_OFFSETS
	.align		4
        /*0028*/ 	.byte	0x04, 0x1c
        /*002a*/ 	.short	(.L_106 - .L_105)


	//   ....[0]....
.L_105:
        /*002c*/ 	.word	0x00000010


	//----- nvinfo : EIATTR_MAX_THREADS
	.align		4
.L_106:
        /*0030*/ 	.byte	0x04, 0x05
        /*0032*/ 	.short	(.L_108 - .L_107)
.L_107:
        /*0034*/ 	.word	0x00000180
        /*0038*/ 	.word	0x00000001
        /*003c*/ 	.word	0x00000001


	//----- nvinfo : EIATTR_CBANK_PARAM_SIZE
	.align		4
.L_108:
        /*0040*/ 	.byte	0x03, 0x19
        /*0042*/ 	.short	0x0a00


	//----- nvinfo : EIATTR_PARAM_CBANK
	.align		4
        /*0044*/ 	.byte	0x04, 0x0a
        /*0046*/ 	.short	(.L_110 - .L_109)
	.align		4
.L_109:
        /*0048*/ 	.word	index@(.nv.constant0._ZN7cutlass13device_kernelIN5flash11enable_sm90INS1_16FlashAttnFwdSm90INS1_25CollectiveMainloopFwdSm90ILi2EN4cute5tupleIJNS5_1CILi1EEES8_S8_EEENS6_IJNS7_ILi128EEENS7_ILi64EEENS7_ILi256EEEEEELi256ENS_12float_e4m3_tEfNS_4arch4Sm90ELb0ELb1ELb0ELb0ELb0ELb0ELb0ELb1ELb1ELb1ELb1ELb0EEENS1_21CollectiveEpilogueFwdINS6_IJSA_SC_SB_EEES9_NS_10bfloat16_tESG_Li256ELb0ELb1ELb1ELb1EEENS1_19SingleTileSchedulerILb0ELb1ELb1ELi128EEEEEEEEEvNT_6ParamsE)
        /*004c*/ 	.short	0x0380
        /*004e*/ 	.short	0x0a00


	//----- nvinfo : EIATTR_SW_WAR
	.align		4
.L_110:
        /*0050*/ 	.byte	0x04, 0x36
        /*0052*/ 	.short	(.L_112 - .L_111)
.L_111:
        /*0054*/ 	.word	0x00000008
.L_112:


//--------------------- .nv.info._ZN7cutlass13device_kernelIN5flash11enable_sm90INS1_16FlashAttnFwdSm90INS1_25CollectiveMainloopFwdSm90ILi2EN4cute5tupleIJNS5_1CILi1EEES8_S8_EEENS6_IJNS7_ILi128EEENS7_ILi64EEENS7_ILi256EEEEEELi256ENS_12float_e4m3_tEfNS_4arch4Sm90ELb0ELb1ELb0ELb1ELb0ELb0ELb0ELb1ELb1ELb1ELb1ELb0EEENS1_21CollectiveEpilogueFwdINS6_IJSA_SC_SB_EEES9_NS_10bfloat16_tESG_Li256ELb1ELb1ELb1ELb1EEENS1_36VarlenDynamicPersistentTileSchedulerILi128ELi64ELi256ELi128ELb1ELb1ELb1ELb1ELb0ELb1EEEEEEEEEvNT_6ParamsE --------------------------
	.section	.nv.info._ZN7cutlass13device_kernelIN5flash11enable_sm90INS1_16FlashAttnFwdSm90INS1_25CollectiveMainloopFwdSm90ILi2EN4cute5tupleIJNS5_1CILi1EEES8_S8_EEENS6_IJNS7_ILi128EEENS7_ILi64EEENS7_ILi256EEEEEELi256ENS_12float_e4m3_tEfNS_4arch4Sm90ELb0ELb1ELb0ELb1ELb0ELb0ELb0ELb1ELb1ELb1ELb1ELb0EEENS1_21CollectiveEpilogueFwdINS6_IJSA_SC_SB_EEES9_NS_10bfloat16_tESG_Li256ELb1ELb1ELb1ELb1EEENS1_36VarlenDynamicPersistentTileSchedulerILi128ELi64ELi256ELi128ELb1ELb1ELb1ELb1ELb0ELb1EEEEEEEEEvNT_6ParamsE,"",@"SHT_CUDA_INFO"
	.sectionflags	@""
	.align	4


	//----- nvinfo : EIATTR_CUDA_API_VERSION
	.align		4
        /*0000*/ 	.byte	0x04, 0x37
        /*0002*/ 	.short	(.L_114 - .L_113)
.L_113:
        /*0004*/ 	.word	0x00000082


	//----- nvinfo : EIATTR_KPARAM_INFO
	.align		4
.L_114:
        /*0008*/ 	.byte	0x04, 0x17
        /*000a*/ 	.short	(.L_116 - .L_115)
.L_115:
        /*000c*/ 	.word	0x00000000
        /*0010*/ 	.short	0x0000
        /*0012*/ 	.short	0x0000
        /*0014*/ 	.byte	0x00, 0xf0, 0x01, 0x2a


	//----- nvinfo : EIATTR_SPARSE_MMA_MASK
	.align		4
.L_116:
        /*0018*/ 	.byte	0x03, 0x50
        /*001a*/ 	.short	0x0000


	//----- nvinfo : EIATTR_MAXREG_COUNT
	.align		4
        /*001c*/ 	.byte	0x03, 0x1b
        /*001e*/ 	.short	0x00a8


	//----- nvinfo : EIATTR_MERCURY_ISA_VERSION
	.align		4
        /*0020*/ 	.byte	0x03, 0x5f
        /*0022*/ 	.short	0x0101


	//----- nvinfo : EIATTR_VRC_CTA_INIT_COUNT
	.align		4
        /*0024*/ 	.byte	0x02, 0x4a
	.zero		1
	.zero		1


	//----- nvinfo : EIATTR_EXIT_INSTR_OFFSETS
	.align		4
        /*0028*/ 	.byte	0x04, 0x1c
        /*002a*/ 	.short	(.L_118 - .L_117)


	//   ....[0]....
.L_117:
        /*002c*/ 	.word	0x00000010


	//----- nvinfo : EIATTR_MAX_THREADS
	.align		4
.L_118:
        /*0030*/ 	.byte	0x04, 0x05
        /*0032*/ 	.short	(.L_120 - .L_119)
.L_119:
        /*0034*/ 	.word	0x00000180
        /*0038*/ 	.word	0x00000001
        /*003c*/ 	.word	0x00000001


	//----- nvinfo : EIATTR_CBANK_PARAM_SIZE
	.align		4
.L_120:
        /*0040*/ 	.byte	0x03, 0x19
        /*0042*/ 	.short	0x0a80


	//----- nvinfo : EIATTR_PARAM_CBANK
	.align		4
        /*0044*/ 	.byte	0x04, 0x0a
        /*0046*/ 	.short	(.L_122 - .L_121)
	.align		4
.L_121:
        /*0048*/ 	.word	index@(.nv.constant0._ZN7cutlass13device_kernelIN5flash11enable_sm90INS1_16FlashAttnFwdSm90INS1_25CollectiveMainloopFwdSm90ILi2EN4cute5tupleIJNS5_1CILi1EEES8_S8_EEENS6_IJNS7_ILi128EEENS7_ILi64EEENS7_ILi256EEEEEELi256ENS_12float_e4m3_tEfNS_4arch4Sm90ELb0ELb1ELb0ELb1ELb0ELb0ELb0ELb1ELb1ELb1ELb1ELb0EEENS1_21CollectiveEpilogueFwdINS6_IJSA_SC_SB_EEES9_NS_10bfloat16_tESG_Li256ELb1ELb1ELb1ELb1EEENS1_36VarlenDynamicPersistentTileSchedulerILi128ELi64ELi256ELi128ELb1ELb1ELb1ELb1ELb0ELb1EEEEEEEEEvNT_6ParamsE)
        /*004c*/ 	.short	0x0380
        /*004e*/ 	.short	0x0a80


	//----- nvinfo : EIATTR_SW_WAR
	.align		4
.L_122:
        /*0050*/ 	.byte	0x04, 0x36
        /*0052*/ 	.short	(.L_124 - .L_123)
.L_123:
        /*0054*/ 	.word	0x00000008
.L_124:


//--------------------- .nv.info._ZN7cutlass13device_kernelIN5flash11enable_sm90INS1_16FlashAttnFwdSm90INS1_25CollectiveMainloopFwdSm90ILi2EN4cute5tupleIJNS5_1CILi1EEES8_S8_EEENS6_IJNS7_ILi128EEENS7_ILi64EEENS7_ILi256EEEEEELi256ENS_12float_e4m3_tEfNS_4arch4Sm90ELb0ELb1ELb0ELb1ELb0ELb1ELb0ELb1ELb1ELb1ELb1ELb0EEENS1_21CollectiveEpilogueFwdINS6_IJSA_SC_SB_EEES9_NS_10bfloat16_tESG_Li256ELb1ELb1ELb1ELb1EEENS1_36VarlenDynamicPersistentTileSchedulerILi128ELi64ELi256ELi128ELb1ELb1ELb1ELb1ELb0ELb1EEEEEEEEEvNT_6ParamsE --------------------------
	.section	.nv.info._ZN7cutlass13device_kernelIN5flash11enable_sm90INS1_16FlashAttnFwdSm90INS1_25CollectiveMainloopFwdSm90ILi2EN4cute5tupleIJNS5_1CILi1EEES8_S8_EEENS6_IJNS7_ILi128EEENS7_ILi64EEENS7_ILi256EEEEEELi256ENS_12float_e4m3_tEfNS_4arch4Sm90ELb0ELb1ELb0ELb1ELb0ELb1ELb0ELb1ELb1ELb1ELb1ELb0EEENS1_21CollectiveEpilogueFwdINS6_IJSA_SC_SB_EEES9_NS_10bfloat16_tESG_Li256ELb1ELb1ELb1ELb1EEENS1_36VarlenDynamicPersistentTileSchedulerILi128ELi64ELi256ELi128ELb1ELb1ELb1ELb1ELb0ELb1EEEEEEEEEvNT_6ParamsE,"",@"SHT_CUDA_INFO"
	.sectionflags	@""
	.align	4


	//----- nvinfo : EIATTR_CUDA_API_VERSION
	.align		4
        /*0000*/ 	.byte	0x04, 0x37
        /*0002*/ 	.short	(.L_126 - .L_125)
.L_125:
        /*0004*/ 	.word	0x00000082


	//----- nvinfo : EIATTR_KPARAM_INFO
	.align		4
.L_126:
        /*0008*/ 	.byte	0x04, 0x17
        /*000a*/ 	.short	(.L_128 - .L_127)
.L_127:
        /*000c*/ 	.word	0x00000000
        /*0010*/ 	.short	0x0000
        /*0012*/ 	.short	0x0000
        /*0014*/ 	.byte	0x00, 0xf0, 0x01, 0x2a


	//----- nvinfo : EIATTR_SPARSE_MMA_MASK
	.align		4
.L_128:
        /*0018*/ 	.byte	0x03, 0x50
        /*001a*/ 	.short	0x0000


	//----- nvinfo : EIATTR_MAXREG_COUNT
	.align		4
        /*001c*/ 	.byte	0x03, 0x1b
        /*001e*/ 	.short	0x00a8


	//----- nvinfo : EIATTR_MERCURY_ISA_VERSION
	.align		4
        /*0020*/ 	.byte	0x03, 0x5f
        /*0022*/ 	.short	0x0101


	//----- nvinfo : EIATTR_VRC_CTA_INIT_COUNT
	.align		4
        /*0024*/ 	.byte	0x02, 0x4a
	.zero		1
	.zero		1


	//----- nvinfo : EIATTR_EXIT_INSTR_OFFSETS
	.align		4
        /*0028*/ 	.byte	0x04, 0x1c
        /*002a*/ 	.short	(.L_130 - .L_129)


	//   ....[0]....
.L_129:
        /*002c*/ 	.word	0x00000010


	//----- nvinfo : EIATTR_MAX_THREADS
	.align		4
.L_130:
        /*0030*/ 	.byte	0x04, 0x05
        /*0032*/ 	.short	(.L_132 - .L_131)
.L_131:
        /*0034*/ 	.word	0x00000180
        /*0038*/ 	.word	0x00000001
        /*003c*/ 	.word	0x00000001


	//----- nvinfo : EIATTR_CBANK_PARAM_SIZE
	.align		4
.L_132:
        /*0040*/ 	.byte	0x03, 0x19
        /*0042*/ 	.short	0x0a80


	//----- nvinfo : EIATTR_PARAM_CBANK
	.align		4
        /*0044*/ 	.byte	0x04, 0x0a
        /*0046*/ 	.short	(.L_134 - .L_133)
	.align		4
.L_133:
        /*0048*/ 	.word	index@(.nv.constant0._ZN7cutlass13device_kernelIN5flash11enable_sm90INS1_16FlashAttnFwdSm90INS1_25CollectiveMainloopFwdSm90ILi2EN4cute5tupleIJNS5_1CILi1EEES8_S8_EEENS6_IJNS7_ILi128EEENS7_ILi64EEENS7_ILi256EEEEEELi256ENS_12float_e4m3_tEfNS_4arch4Sm90ELb0ELb1ELb0ELb1ELb0ELb1ELb0ELb1ELb1ELb1ELb1ELb0EEENS1_21CollectiveEpilogueFwdINS6_IJSA_SC_SB_EEES9_NS_10bfloat16_tESG_Li256ELb1ELb1ELb1ELb1EEENS1_36VarlenDynamicPersistentTileSchedulerILi128ELi64ELi256ELi128ELb1ELb1ELb1ELb1ELb0ELb1EEEEEEEEEvNT_6ParamsE)
        /*004c*/ 	.short	0x0380
        /*004e*/ 	.short	0x0a80


	//----- nvinfo : EIATTR_SW_WAR
	.align		4
.L_134:
        /*0050*/ 	.byte	0x04, 0x36
        /*0052*/ 	.short	(.L_136 - .L_135)
.L_135:
        /*0054*/ 	.word	0x00000008
.L_136:


//--------------------- .nv.info._ZN7cutlass13device_kernelIN5flash11enable_sm90INS1_16FlashAttnFwdSm90INS1_25CollectiveMainloopFwdSm90ILi2EN4cute5tupleIJNS5_1CILi1EEES8_S8_EEENS6_IJNS7_ILi128EEESA_NS7_ILi256EEEEEELi256ENS_12float_e4m3_tEfNS_4arch4Sm90ELb1ELb0ELb0ELb0ELb0ELb0ELb0ELb1ELb1ELb1ELb1ELb0EEENS1_21CollectiveEpilogueFwdINS6_IJSA_SB_SA_EEES9_NS_10bfloat16_tESF_Li256ELb0ELb1ELb1ELb1EEENS1_19SingleTileSchedulerILb0ELb1ELb1ELi128EEEEEEEEEvNT_6ParamsE --------------------------
	.section	.nv.info._ZN7cutlass13device_kernelIN5flash11enable_sm90INS1_16FlashAttnFwdSm90INS1_25CollectiveMainloopFwdSm90ILi2EN4cute5tupleIJNS5_1CILi1EEES8_S8_EEENS6_IJNS7_ILi128EEESA_NS7_ILi256EEEEEELi256ENS_12float_e4m3_tEfNS_4arch4Sm90ELb1ELb0ELb0ELb0ELb0ELb0ELb0ELb1ELb1ELb1ELb1ELb0EEENS1_21CollectiveEpilogueFwdINS6_IJSA_SB_SA_EEES9_NS_10bfloat16_tESF_Li256ELb0ELb1ELb1ELb1EEENS1_19SingleTileSchedulerILb0ELb1ELb1ELi128EEEEEEEEEvNT_6ParamsE,"",@"SHT_CUDA_INFO"
	.sectionflags	@""
	.align	4


	//----- nvinfo : EIATTR_CUDA_API_VERSION
	.align		4
        /*0000*/ 	.byte	0x04, 0x37
        /*0002*/ 	.short	(.L_138 - .L_137)
.L_137:
        /*0004*/ 	.word	0x00000082


	//----- nvinfo : EIATTR_KPARAM_INFO
	.align		4
.L_138:
        /*0008*/ 	.byte	0x04, 0x17
        /*000a*/ 	.short	(.L_140 - .L_139)
.L_139:
        /*000c*/ 	.word	0x00000000
        /*0010*/ 	.short	0x0000
        /*0012*/ 	.short	0x0000
        /*0014*/ 	.byte	0x00, 0xf0, 0x01, 0x28


	//----- nvinfo : EIATTR_SPARSE_MMA_MASK
	.align		4
.L_140:
        /*0018*/ 	.byte	0x03, 0x50
        /*001a*/ 	.short	0x0000


	//----- nvinfo : EIATTR_MAXREG_COUNT
	.align		4
        /*001c*/ 	.byte	0x03, 0x1b
        /*001e*/ 	.short	0x00a8


	//----- nvinfo : EIATTR_MERCURY_ISA_VERSION
	.align		4
        /*0020*/ 	.byte	0x03, 0x5f
        /*0022*/ 	.short	0x0101


	//----- nvinfo : EIATTR_VRC_CTA_INIT_COUNT
	.align		4
        /*0024*/ 	.byte	0x02, 0x4a
	.zero		1
	.zero		1


	//----- nvinfo : EIATTR_EXIT_INSTR_OFFSETS
	.align		4
        /*0028*/ 	.byte	0x04, 0x1c
        /*002a*/ 	.short	(.L_142 - .L_141)


	//   ....[0]....
.L_141:
        /*002c*/ 	.word	0x00000010


	//----- nvinfo : EIATTR_MAX_THREADS
	.align		4
.L_142:
        /*0030*/ 	.byte	0x04, 0x05
        /*0032*/ 	.short	(.L_144 - .L_143)
.L_143:
        /*0034*/ 	.word	0x00000180
        /*0038*/ 	.word	0x00000001
        /*003c*/ 	.word	0x00000001


	//----- nvinfo : EIATTR_CBANK_PARAM_SIZE
	.align		4
.L_144:
        /*0040*/ 	.byte	0x03, 0x19
        /*0042*/ 	.short	0x0a00


	//----- nvinfo : EIATTR_PARAM_CBANK
	.align		4
        /*0044*/ 	.byte	0x04, 0x0a
        /*0046*/ 	.short	(.L_146 - .L_145)
	.align		4
.L_145:
        /*0048*/ 	.word	index@(.nv.constant0._ZN7cutlass13device_kernelIN5flash11enable_sm90INS1_16FlashAttnFwdSm90INS1_25CollectiveMainloopFwdSm90ILi2EN4cute5tupleIJNS5_1CILi1EEES8_S8_EEENS6_IJNS7_ILi128EEESA_NS7_ILi256EEEEEELi256ENS_12float_e4m3_tEfNS_4arch4Sm90ELb1ELb0ELb0ELb0ELb0ELb0ELb0ELb1ELb1ELb1ELb1ELb0EEENS1_21CollectiveEpilogueFwdINS6_IJSA_SB_SA_EEES9_NS_10bfloat16_tESF_Li256ELb0ELb1ELb1ELb1EEENS1_19SingleTileSchedulerILb0ELb1ELb1ELi128EEEEEEEEEvNT_6ParamsE)
        /*004c*/ 	.short	0x0380
        /*004e*/ 	.short	0x0a00


	//----- nvinfo : EIATTR_SW_WAR
	.align		4
.L_146:
        /*0050*/ 	.byte	0x04, 0x36
        /*0052*/ 	.short	(.L_148 - .L_147)
.L_147:
        /*0054*/ 	.word	0x00000008
.L_148:


//--------------------- .nv.info._ZN7cutlass13device_kernelIN5flash11enable_sm90INS1_16FlashAttnFwdSm90INS1_25CollectiveMainloopFwdSm90ILi2EN4cute5tupleIJNS5_1CILi1EEES8_S8_EEENS6_IJNS7_ILi128EEESA_NS7_ILi256EEEEEELi256ENS_12float_e4m3_tEfNS_4arch4Sm90ELb1ELb0ELb0ELb1ELb0ELb0ELb0ELb1ELb1ELb1ELb1ELb0EEENS1_21CollectiveEpilogueFwdINS6_IJSA_SB_SA_EEES9_NS_10bfloat16_tESF_Li256ELb1ELb1ELb1ELb1EEENS1_36VarlenDynamicPersistentTileSchedulerILi128ELi128ELi256ELi128ELb1ELb1ELb1ELb1ELb1ELb1EEEEEEEEEvNT_6ParamsE --------------------------
	.section	.nv.info._ZN7cutlass13device_kernelIN5flash11enable_sm90INS1_16FlashAttnFwdSm90INS1_25CollectiveMainloopFwdSm90ILi2EN4cute5tupleIJNS5_1CILi1EEES8_S8_EEENS6_IJNS7_ILi128EEESA_NS7_ILi256EEEEEELi256ENS_12float_e4m3_tEfNS_4arch4Sm90ELb1ELb0ELb0ELb1ELb0ELb0ELb0ELb1ELb1ELb1ELb1ELb0EEENS1_21CollectiveEpilogueFwdINS6_IJSA_SB_SA_EEES9_NS_10bfloat16_tESF_Li256ELb1ELb1ELb1ELb1EEENS1_36VarlenDynamicPersistentTileSchedulerILi128ELi128ELi256ELi128ELb1ELb1ELb1ELb1ELb1ELb1EEEEEEEEEvNT_6ParamsE,"",@"SHT_CUDA_INFO"
	.sectionflags	@""
	.align	4


	//----- nvinfo : EIATTR_CUDA_API_VERSION
	.align		4
        /*0000*/ 	.byte	0x04, 0x37
        /*0002*/ 	.short	(.L_150 - .L_149)
.L_149:
        /*0004*/ 	.word	0x00000082


	//----- nvinfo : EIATTR_KPARAM_INFO
	.align		4
.L_150:
        /*0008*/ 	.byte	0x04, 0x17
        /*000a*/ 	.short	(.L_152 - .L_151)
.L_151:
        /*000c*/ 	.word	0x00000000
        /*0010*/ 	.short	0x0000
        /*0012*/ 	.short	0x0000
        /*0014*/ 	.byte	0x00, 0xf0, 0x01, 0x2a


	//----- nvinfo : EIATTR_SPARSE_MMA_MASK
	.align		4
.L_152:
        /*0018*/ 	.byte	0x03, 0x50
        /*001a*/ 	.short	0x0000


	//----- nvinfo : EIATTR_MAXREG_COUNT
	.align		4
        /*001c*/ 	.byte	0x03, 0x1b
        /*001e*/ 	.short	0x00a8


	//----- nvinfo : EIATTR_MERCURY_ISA_VERSION
	.align		4
        /*0020*/ 	.byte	0x03, 0x5f
        /*0022*/ 	.short	0x0101


	//----- nvinfo : EIATTR_VRC_CTA_INIT_COUNT
	.align		4
        /*0024*/ 	.byte	0x02, 0x4a
	.zero		1
	.zero		1


	//----- nvinfo : EIATTR_EXIT_INSTR_OFFSETS
	.align		4
        /*0028*/ 	.byte	0x04, 0x1c
        /*002a*/ 	.short	(.L_154 - .L_153)


	//   ....[0]....
.L_153:
        /*002c*/ 	.word	0x00000010


	//----- nvinfo : EIATTR_MAX_THREADS
	.align		4
.L_154:
        /*0030*/ 	.byte	0x04, 0x05
        /*0032*/ 	.short	(.L_156 - .L_155)
.L_155:
        /*0034*/ 	.word	0x00000180
        /*0038*/ 	.word	0x00000001
        /*003c*/ 	.word	0x00000001


	//----- nvinfo : EIATTR_CBANK_PARAM_SIZE
	.align		4
.L_156:
        /*0040*/ 	.byte	0x03, 0x19
        /*0042*/ 	.short	0x0a80


	//----- nvinfo : EIATTR_PARAM_CBANK
	.align		4
        /*0044*/ 	.byte	0x04, 0x0a
        /*0046*/ 	.short	(.L_158 - .L_157)
	.align		4
.L_157:
        /*0048*/ 	.word	index@(.nv.constant0._ZN7cutlass13device_kernelIN5flash11enable_sm90INS1_16FlashAttnFwdSm90INS1_25CollectiveMainloopFwdSm90ILi2EN4cute5tupleIJNS5_1CILi1EEES8_S8_EEENS6_IJNS7_ILi128EEESA_NS7_ILi256EEEEEELi256ENS_12float_e4m3_tEfNS_4arch4Sm90ELb1ELb0ELb0ELb1ELb0ELb0ELb0ELb1ELb1ELb1ELb1ELb0EEENS1_21CollectiveEpilogueFwdINS6_IJSA_SB_SA_EEES9_NS_10bfloat16_tESF_Li256ELb1ELb1ELb1ELb1EEENS1_36VarlenDynamicPersistentTileSchedulerILi128ELi128ELi256ELi128ELb1ELb1ELb1ELb1ELb1ELb1EEEEEEEEEvNT_6ParamsE)
        /*004c*/ 	.short	0x0380
        /*004e*/ 	.short	0x0a80


	//----- nvinfo : EIATTR_SW_WAR
	.align		4
.L_158:
        /*0050*/ 	.byte	0x04, 0x36
        /*0052*/ 	.short	(.L_160 - .L_159)
.L_159:
        /*0054*/ 	.word	0x00000008
.L_160:


//--------------------- .nv.info._ZN7cutlass13device_kernelIN5flash11enable_sm90INS1_16FlashAttnFwdSm90INS1_25CollectiveMainloopFwdSm90ILi2EN4cute5tupleIJNS5_1CILi1EEES8_S8_EEENS6_IJNS7_ILi128EEESA_NS7_ILi256EEEEEELi256ENS_12float_e4m3_tEfNS_4arch4Sm90ELb1ELb0ELb0ELb1ELb0ELb1ELb0ELb1ELb1ELb1ELb1ELb0EEENS1_21CollectiveEpilogueFwdINS6_IJSA_SB_SA_EEES9_NS_10bfloat16_tESF_Li256ELb1ELb1ELb1ELb1EEENS1_36VarlenDynamicPersistentTileSchedulerILi128ELi128ELi256ELi128ELb1ELb1ELb1ELb1ELb1ELb1EEEEEEEEEvNT_6ParamsE --------------------------
	.section	.nv.info._ZN7cutlass13device_kernelIN5flash11enable_sm90INS1_16FlashAttnFwdSm90INS1_25CollectiveMainloopFwdSm90ILi2EN4cute5tupleIJNS5_1CILi1EEES8_S8_EEENS6_IJNS7_ILi128EEESA_NS7_ILi256EEEEEELi256ENS_12float_e4m3_tEfNS_4arch4Sm90ELb1ELb0ELb0ELb1ELb0ELb1ELb0ELb1ELb1ELb1ELb1ELb0EEENS1_21CollectiveEpilogueFwdINS6_IJSA_SB_SA_EEES9_NS_10bfloat16_tESF_Li256ELb1ELb1ELb1ELb1EEENS1_36VarlenDynamicPersistentTileSchedulerILi128ELi128ELi256ELi128ELb1ELb1ELb1ELb1ELb1ELb1EEEEEEEEEvNT_6ParamsE,"",@"SHT_CUDA_INFO"
	.sectionflags	@""
	.align	4


	//----- nvinfo : EIATTR_CUDA_API_VERSION
	.align		4
        /*0000*/ 	.byte	0x04, 0x37
        /*0002*/ 	.short	(.L_162 - .L_161)
.L_161:
        /*0004*/ 	.word	0x00000082


	//----- nvinfo : EIATTR_KPARAM_INFO
	.align		4
.L_162:
        /*0008*/ 	.byte	0x04, 0x17
        /*000a*/ 	.short	(.L_164 - .L_163)
.L_163:
        /*000c*/ 	.word	0x00000000
        /*0010*/ 	.short	0x0000
        /*0012*/ 	.short	0x0000
        /*0014*/ 	.byte	0x00, 0xf0, 0x01, 0x2a


	//----- nvinfo : EIATTR_SPARSE_MMA_MASK
	.align		4
.L_164:
        /*0018*/ 	.byte	0x03, 0x50
        /*001a*/ 	.short	0x0000


	//----- nvinfo : EIATTR_MAXREG_COUNT
	.align		4
        /*001c*/ 	.byte	0x03, 0x1b
        /*001e*/ 	.short	0x00a8


	//----- nvinfo : EIATTR_MERCURY_ISA_VERSION
	.align		4
        /*0020*/ 	.byte	0x03, 0x5f
        /*0022*/ 	.short	0x0101


	//----- nvinfo : EIATTR_VRC_CTA_INIT_COUNT
	.align		4
        /*0024*/ 	.byte	0x02, 0x4a
	.zero		1
	.zero		1


	//----- nvinfo : EIATTR_EXIT_INSTR_OFFSETS
	.align		4
        /*0028*/ 	.byte	0x04, 0x1c
        /*002a*/ 	.short	(.L_166 - .L_165)


	//   ....[0]....
.L_165:
        /*002c*/ 	.word	0x00000010


	//----- nvinfo : EIATTR_MAX_THREADS
	.align		4
.L_166:
        /*0030*/ 	.byte	0x04, 0x05
        /*0032*/ 	.short	(.L_168 - .L_167)
.L_167:
        /*0034*/ 	.word	0x00000180
        /*0038*/ 	.word	0x00000001
        /*003c*/ 	.word	0x00000001


	//----- nvinfo : EIATTR_CBANK_PARAM_SIZE
	.align		4
.L_168:
        /*0040*/ 	.byte	0x03, 0x19
        /*0042*/ 	.short	0x0a80


	//----- nvinfo : EIATTR_PARAM_CBANK
	.align		4
        /*0044*/ 	.byte	0x04, 0x0a
        /*0046*/ 	.short	(.L_170 - .L_169)
	.align		4
.L_169:
        /*0048*/ 	.word	index@(.nv.constant0._ZN7cutlass13device_kernelIN5flash11enable_sm90INS1_16FlashAttnFwdSm90INS1_25CollectiveMainloopFwdSm90ILi2EN4cute5tupleIJNS5_1CILi1EEES8_S8_EEENS6_IJNS7_ILi128EEESA_NS7_ILi256EEEEEELi256ENS_12float_e4m3_tEfNS_4arch4Sm90ELb1ELb0ELb0ELb1ELb0ELb1ELb0ELb1ELb1ELb1ELb1ELb0EEENS1_21CollectiveEpilogueFwdINS6_IJSA_SB_SA_EEES9_NS_10bfloat16_tESF_Li256ELb1ELb1ELb1ELb1EEENS1_36VarlenDynamicPersistentTileSchedulerILi128ELi128ELi256ELi128ELb1ELb1ELb1ELb1ELb1ELb1EEEEEEEEEvNT_6ParamsE)
        /*004c*/ 	.short	0x0380
        /*004e*/ 	.short	0x0a80


	//----- nvinfo : EIATTR_SW_WAR
	.align		4
.L_170:
        /*0050*/ 	.byte	0x04, 0x36
        /*0052*/ 	.short	(.L_172 - .L_171)
.L_171:
        /*0054*/ 	.word	0x00000008
.L_172:


//--------------------- .nv.callgraph             --------------------------
	.section	.nv.callgraph,"",@"SHT_CUDA_CALLGRAPH"
	.align	4
	.sectionentsize	8
	.align		4
        /*0000*/ 	.word	0x00000000
	.align		4
        /*0004*/ 	.word	0xffffffff
	.align		4
        /*0008*/ 	.word	0x00000000
	.align		4
        /*000c*/ 	.word	0xfffffffe
	.align		4
        /*0010*/ 	.word	0x00000000
	.align		4
        /*0014*/ 	.word	0xfffffffd
	.align		4
        /*0018*/ 	.word	0x00000000
	.align		4
        /*001c*/ 	.word	0xfffffffc


//--------------------- .nv.constant4             --------------------------
	.section	.nv.constant4,"a",@progbits
	.align	8
	.align		8
.nv.constant4:
        /*0000*/ 	.dword	_ZN72_INTERNAL_5bd3b529_36_flash_fwd_hdim256_e4m3_split_sm90_cu_a6473388_32064cuda3std3__45__cpo5beginE
	.align		8
        /*0008*/ 	.dword	_ZN72_INTERNAL_5bd3b529_36_flash_fwd_hdim256_e4m3_split_sm90_cu_a6473388_32064cuda3std3__45__cpo3endE
	.align		8
        /*0010*/ 	.dword	_ZN72_INTERNAL_5bd3b529_36_flash_fwd_hdim256_e4m3_split_sm90_cu_a6473388_32064cuda3std3__45__cpo6cbeginE
	.align		8
        /*0018*/ 	.dword	_ZN72_INTERNAL_5bd3b529_36_flash_fwd_hdim256_e4m3_split_sm90_cu_a6473388_32064cuda3std3__45__cpo4cendE
	.align		8
        /*0020*/ 	.dword	_ZN72_INTERNAL_5bd3b529_36_flash_fwd_hdim256_e4m3_split_sm90_cu_a6473388_32064cuda3std3__474_GLOBAL__N__5bd3b529_36_flash_fwd_hdim256_e4m3_split_sm90_cu_a6473388_32066ignoreE
	.align		8
        /*0028*/ 	.dword	_ZN72_INTERNAL_5bd3b529_36_flash_fwd_hdim256_e4m3_split_sm90_cu_a6473388_32064cuda3std3__419piecewise_constructE
	.align		8
        /*0030*/ 	.dword	_ZN72_INTERNAL_5bd3b529_36_flash_fwd_hdim256_e4m3_split_sm90_cu_a6473388_32064cuda3std3__48in_placeE
	.align		8
        /*0038*/ 	.dword	_ZN72_INTERNAL_5bd3b529_36_flash_fwd_hdim256_e4m3_split_sm90_cu_a6473388_32064cuda3std6ranges3__45__cpo4swapE
	.align		8
        /*0040*/ 	.dword	_ZN72_INTERNAL_5bd3b529_36_flash_fwd_hdim256_e4m3_split_sm90_cu_a6473388_32064cuda3std6ranges3__45__cpo9iter_moveE
	.align		8
        /*0048*/ 	.dword	_ZN72_INTERNAL_5bd3b529_36_flash_fwd_hdim256_e4m3_split_sm90_cu_a6473388_32064cute7productE
	.align		8
        /*0050*/ 	.dword	_ZN72_INTERNAL_5bd3b529_36_flash_fwd_hdim256_e4m3_split_sm90_cu_a6473388_32064cute1_E


//--------------------- .text._ZN7cutlass13device_kernelIN5flash11enable_sm90INS1_16FlashAttnFwdSm90INS1_25CollectiveMainloopFwdSm90ILi2EN4cute5tupleIJNS5_1CILi1EEES8_S8_EEENS6_IJNS7_ILi128EEESA_NS7_ILi256EEEEEELi256ENS_12float_e4m3_tEfNS_4arch4Sm90ELb0ELb0ELb0ELb0ELb0ELb0ELb0ELb1ELb1ELb1ELb1ELb0EEENS1_21CollectiveEpilogueFwdINS6_IJSA_SB_SA_EEES9_NS_10bfloat16_tESF_Li256ELb0ELb1ELb1ELb1EEENS1_19SingleTileSchedulerILb0ELb1ELb1ELi128EEEEEEEEEvNT_6ParamsE --------------------------
	.section	.text._ZN7cutlass13device_kernelIN5flash11enable_sm90INS1_16FlashAttnFwdSm90INS1_25CollectiveMainloopFwdSm90ILi2EN4cute5tupleIJNS5_1CILi1EEES8_S8_EEENS6_IJNS7_ILi128EEESA_NS7_ILi256EEEEEELi256ENS_12float_e4m3_tEfNS_4arch4Sm90ELb0ELb0ELb0ELb0ELb0ELb0ELb0ELb1ELb1ELb1ELb1ELb0EEENS1_21CollectiveEpilogueFwdINS6_IJSA_SB_SA_EEES9_NS_10bfloat16_tESF_Li256ELb0ELb1ELb1ELb1EEENS1_19SingleTileSchedulerILb0ELb1ELb1ELi128EEEEEEEEEvNT_6ParamsE,"ax",@progbits
	.align	128
.text._ZN7cutlass13device_kernelIN5flash11enable_sm90INS1_16FlashAttnFwdSm90INS1_25CollectiveMainloopFwdSm90ILi2EN4cute5tupleIJNS5_1CILi1EEES8_S8_EEENS6_IJNS7_ILi128EEESA_NS7_ILi256EEEEEELi256ENS_12float_e4m3_tEfNS_4arch4Sm90ELb0ELb0ELb0ELb0ELb0ELb0ELb0ELb1ELb1ELb1ELb1ELb0EEENS1_21CollectiveEpilogueFwdINS6_IJSA_SB_SA_EEES9_NS_10bfloat16_tESF_Li256ELb0ELb1ELb1ELb1EEENS1_19SingleTileSchedulerILb0ELb1ELb1ELi128EEEEEEEEEvNT_6ParamsE:
        .type           _ZN7cutlass13device_kernelIN5flash11enable_sm90INS1_16FlashAttnFwdSm90INS1_25CollectiveMainloopFwdSm90ILi2EN4cute5tupleIJNS5_1CILi1EEES8_S8_EEENS6_IJNS7_ILi128EEESA_NS7_ILi256EEEEEELi256ENS_12float_e4m3_tEfNS_4arch4Sm90ELb0ELb0ELb0ELb0ELb0ELb0ELb0ELb1ELb1ELb1ELb1ELb0EEENS1_21CollectiveEpilogueFwdINS6_IJSA_SB_SA_EEES9_NS_10bfloat16_tESF_Li256ELb0ELb1ELb1ELb1EEENS1_19SingleTileSchedulerILb0ELb1ELb1ELi128EEEEEEEEEvNT_6ParamsE,@function
        .size           _ZN7cutlass13device_kernelIN5flash11enable_sm90INS1_16FlashAttnFwdSm90INS1_25CollectiveMainloopFwdSm90ILi2EN4cute5tupleIJNS5_1CILi1EEES8_S8_EEENS6_IJNS7_ILi128EEESA_NS7_ILi256EEEEEELi256ENS_12float_e4m3_tEfNS_4arch4Sm90ELb0ELb0ELb0ELb0ELb0ELb0ELb0ELb1ELb1ELb1ELb1ELb0EEENS1_21CollectiveEpilogueFwdINS6_IJSA_SB_SA_EEES9_NS_10bfloat16_tESF_Li256ELb0ELb1ELb1ELb1EEENS1_19SingleTileSchedulerILb0ELb1ELb1ELi128EEEEEEEEEvNT_6ParamsE,(.L_x_9 - _ZN7cutlass13device_kernelIN5flash11enable_sm90INS1_16FlashAttnFwdSm90INS1_25CollectiveMainloopFwdSm90ILi2EN4cute5tupleIJNS5_1CILi1EEES8_S8_EEENS6_IJNS7_ILi128EEESA_NS7_ILi256EEEEEELi256ENS_12float_e4m3_tEfNS_4arch4Sm90ELb0ELb0ELb0ELb0ELb0ELb0ELb0ELb1ELb1ELb1ELb1ELb0EEENS1_21CollectiveEpilogueFwdINS6_IJSA_SB_SA_EEES9_NS_10bfloat16_tESF_Li256ELb0ELb1ELb1ELb1EEENS1_19SingleTileSchedulerILb0ELb1ELb1ELi128EEEEEEEEEvNT_6ParamsE)
        .other          _ZN7cutlass13device_kernelIN5flash11enable_sm90INS1_16FlashAttnFwdSm90INS1_25CollectiveMainloopFwdSm90ILi2EN4cute5tupleIJNS5_1CILi1EEES8_S8_EEENS6_IJNS7_ILi128EEESA_NS7_ILi256EEEEEELi256ENS_12float_e4m3_tEfNS_4arch4Sm90ELb0ELb0ELb0ELb0ELb0ELb0ELb0ELb1ELb1ELb1ELb1ELb0EEENS1_21CollectiveEpilogueFwdINS6_IJSA_SB_SA_EEES9_NS_10bfloat16_tESF_Li256ELb0ELb1ELb1ELb1EEENS1_19SingleTileSchedulerILb0ELb1ELb1ELi128EEEEEEEEEvNT_6ParamsE,@"STO_CUDA_ENTRY STV_DEFAULT"
_ZN7cutlass13device_kernelIN5flash11enable_sm90INS1_16FlashAttnFwdSm90INS1_25CollectiveMainloopFwdSm90ILi2EN4cute5tupleIJNS5_1CILi1EEES8_S8_EEENS6_IJNS7_ILi128EEESA_NS7_ILi256EEEEEELi256ENS_12float_e4m3_tEfNS_4arch4Sm90ELb0ELb0ELb0ELb0ELb0ELb0ELb0ELb1ELb1ELb1ELb1ELb0EEENS1_21CollectiveEpilogueFwdINS6_IJSA_SB_SA_EEES9_NS_10bfloat16_tESF_Li256ELb0ELb1ELb1ELb1EEENS1_19SingleTileSchedulerILb0ELb1ELb1ELi128EEEEEEEEEvNT_6ParamsE:
[----:B------:R-:W-:Y:S01]  /*0000*/  LDC R1, c[0x0][0x37c] ;  /* 0x0000df00ff017b82 */ /* 0x000fe20000000800 */
[----:B------:R-:W-:Y:S05]  /*0010*/  EXIT ;  /* 0x000000000000794d */ /* 0x000fea0003800000 */
.L_x_0:
[----:B------:R-:W-:-:S00]  /*0020*/  BRA `(.L_x_0) ;  /* 0xfffffffc00fc7947 */ /* 0x000fc0000383ffff */
[----:B------:R-:W-:-:S00]  /*0030*/  NOP ;  /* 0x0000000000007918 */ /* 0x000fc00000000000 */
        /* <DEDUP_REMOVED lines=12> */
.L_x_9:


//--------------------- .text._ZN7cutlass13device_kernelIN5flash11enable_sm90INS1_16FlashAttnFwdSm90INS1_25CollectiveMainloopFwdSm90ILi2EN4cute5tupleIJNS5_1CILi1EEES8_S8_EEENS6_IJNS7_ILi128EEESA_NS7_ILi256EEEEEELi256ENS_12float_e4m3_tEfNS_4arch4Sm90ELb0ELb0ELb0ELb1ELb0ELb0ELb0ELb1ELb1ELb1ELb1ELb0EEENS1_21CollectiveEpilogueFwdINS6_IJSA_SB_SA_EEES9_NS_10bfloat16_tESF_Li256ELb1ELb1ELb1ELb1EEENS1_36VarlenDynamicPersistentTileSchedulerILi128ELi128ELi256ELi128ELb1ELb1ELb1ELb0ELb1ELb1EEEEEEEEEvNT_6ParamsE --------------------------
	.section	.text._ZN7cutlass13device_kernelIN5flash11enable_sm90INS1_16FlashAttnFwdSm90INS1_25CollectiveMainloopFwdSm90ILi2EN4cute5tupleIJNS5_1CILi1EEES8_S8_EEENS6_IJNS7_ILi128EEESA_NS7_ILi256EEEEEELi256ENS_12float_e4m3_tEfNS_4arch4Sm90ELb0ELb0ELb0ELb1ELb0ELb0ELb0ELb1ELb1ELb1ELb1ELb0EEENS1_21CollectiveEpilogueFwdINS6_IJSA_SB_SA_EEES9_NS_10bfloat16_tESF_Li256ELb1ELb1ELb1ELb1EEENS1_36VarlenDynamicPersistentTileSchedulerILi128ELi128ELi256ELi128ELb1ELb1ELb1ELb0ELb1ELb1EEEEEEEEEvNT_6ParamsE,"ax",@progbits
	.align	128
.text._ZN7cutlass13device_kernelIN5flash11enable_sm90INS1_16FlashAttnFwdSm90INS1_25CollectiveMainloopFwdSm90ILi2EN4cute5tupleIJNS5_1CILi1EEES8_S8_EEENS6_IJNS7_ILi128EEESA_NS7_ILi256EEEEEELi256ENS_12float_e4m3_tEfNS_4arch4Sm90ELb0ELb0ELb0ELb1ELb0ELb0ELb0ELb1ELb1ELb1ELb1ELb0EEENS1_21CollectiveEpilogueFwdINS6_IJSA_SB_SA_EEES9_NS_10bfloat16_tESF_Li256ELb1ELb1ELb1ELb1EEENS1_36VarlenDynamicPersistentTileSchedulerILi128ELi128ELi256ELi128ELb1ELb1ELb1ELb0ELb1ELb1EEEEEEEEEvNT_6ParamsE:
        .type           _ZN7cutlass13device_kernelIN5flash11enable_sm90INS1_16FlashAttnFwdSm90INS1_25CollectiveMainloopFwdSm90ILi2EN4cute5tupleIJNS5_1CILi1EEES8_S8_EEENS6_IJNS7_ILi128EEESA_NS7_ILi256EEEEEELi256ENS_12float_e4m3_tEfNS_4arch4Sm90ELb0ELb0ELb0ELb1ELb0ELb0ELb0ELb1ELb1ELb1ELb1ELb0EEENS1_21CollectiveEpilogueFwdINS6_IJSA_SB_SA_EEES9_NS_10bfloat16_tESF_Li256ELb1ELb1ELb1ELb1EEENS1_36VarlenDynamicPersistentTileSchedulerILi128ELi128ELi256ELi128ELb1ELb1ELb1ELb0ELb1ELb1EEEEEEEEEvNT_6ParamsE,@function
        .size           _ZN7cutlass13device_kernelIN5flash11enable_sm90INS1_16FlashAttnFwdSm90INS1_25CollectiveMainloopFwdSm90ILi2EN4cute5tupleIJNS5_1CILi1EEES8_S8_EEENS6_IJNS7_ILi128EEESA_NS7_ILi256EEEEEELi256ENS_12float_e4m3_tEfNS_4arch4Sm90ELb0ELb0ELb0ELb1ELb0ELb0ELb0ELb1ELb1ELb1ELb1ELb0EEENS1_21CollectiveEpilogueFwdINS6_IJSA_SB_SA_EEES9_NS_10bfloat16_tESF_Li256ELb1ELb1ELb1ELb1EEENS1_36VarlenDynamicPersistentTileSchedulerILi128ELi128ELi256ELi128ELb1ELb1ELb1ELb0ELb1ELb1EEEEEEEEEvNT_6ParamsE,(.L_x_10 - _ZN7cutlass13device_kernelIN5flash11enable_sm90INS1_16FlashAttnFwdSm90INS1_25CollectiveMainloopFwdSm90ILi2EN4cute5tupleIJNS5_1CILi1EEES8_S8_EEENS6_IJNS7_ILi128EEESA_NS7_ILi256EEEEEELi256ENS_12float_e4m3_tEfNS_4arch4Sm90ELb0ELb0ELb0ELb1ELb0ELb0ELb0ELb1ELb1ELb1ELb1ELb0EEENS1_21CollectiveEpilogueFwdINS6_IJSA_SB_SA_EEES9_NS_10bfloat16_tESF_Li256ELb1ELb1ELb1ELb1EEENS1_36VarlenDynamicPersistentTileSchedulerILi128ELi128ELi256ELi128ELb1ELb1ELb1ELb0ELb1ELb1EEEEEEEEEvNT_6ParamsE)
        .other          _ZN7cutlass13device_kernelIN5flash11enable_sm90INS1_16FlashAttnFwdSm90INS1_25CollectiveMainloopFwdSm90ILi2EN4cute5tupleIJNS5_1CILi1EEES8_S8_EEENS6_IJNS7_ILi128EEESA_NS7_ILi256EEEEEELi256ENS_12float_e4m3_tEfNS_4arch4Sm90ELb0ELb0ELb0ELb1ELb0ELb0ELb0ELb1ELb1ELb1ELb1ELb0EEENS1_21CollectiveEpilogueFwdINS6_IJSA_SB_SA_EEES9_NS_10bfloat16_tESF_Li256ELb1ELb1ELb1ELb1EEENS1_36VarlenDynamicPersistentTileSchedulerILi128ELi128ELi256ELi128ELb1ELb1ELb1ELb0ELb1ELb1EEEEEEEEEvNT_6ParamsE,@"STO_CUDA_ENTRY STV_DEFAULT"
_ZN7cutlass13device_kernelIN5flash11enable_sm90INS1_16FlashAttnFwdSm90INS1_25CollectiveMainloopFwdSm90ILi2EN4cute5tupleIJNS5_1CILi1EEES8_S8_EEENS6_IJNS7_ILi128EEESA_NS7_ILi256EEEEEELi256ENS_12float_e4m3_tEfNS_4arch4Sm90ELb0ELb0ELb0ELb1ELb0ELb0ELb0ELb1ELb1ELb1ELb1ELb0EEENS1_21CollectiveEpilogueFwdINS6_IJSA_SB_SA_EEES9_NS_10bfloat16_tESF_Li256ELb1ELb1ELb1ELb1EEENS1_36VarlenDynamicPersistentTileSchedulerILi128ELi128ELi256ELi128ELb1ELb1ELb1ELb0ELb1ELb1EEEEEEEEEvNT_6ParamsE:
[----:B------:R-:W-:Y:S01]  /*0000*/  LDC R1, c[0x0][0x37c] ;  /* 0x0000df00ff017b82 */ /* 0x000fe20000000800 */
[----:B------:R-:W-:Y:S05]  /*0010*/  EXIT ;  /* 0x000000000000794d */ /* 0x000fea0003800000 */
.L_x_1:
        /* <DEDUP_REMOVED lines=14> */
.L_x_10:


//--------------------- .text._ZN7cutlass13device_kernelIN5flash11enable_sm90INS1_16FlashAttnFwdSm90INS1_25CollectiveMainloopFwdSm90ILi2EN4cute5tupleIJNS5_1CILi1EEES8_S8_EEENS6_IJNS7_ILi128EEESA_NS7_ILi256EEEEEELi256ENS_12float_e4m3_tEfNS_4arch4Sm90ELb0ELb0ELb0ELb1ELb0ELb1ELb0ELb1ELb1ELb1ELb1ELb0EEENS1_21CollectiveEpilogueFwdINS6_IJSA_SB_SA_EEES9_NS_10bfloat16_tESF_Li256ELb1ELb1ELb1ELb1EEENS1_36VarlenDynamicPersistentTileSchedulerILi128ELi128ELi256ELi128ELb1ELb1ELb1ELb0ELb1ELb1EEEEEEEEEvNT_6ParamsE --------------------------
	.section	.text._ZN7cutlass13device_kernelIN5flash11enable_sm90INS1_16FlashAttnFwdSm90INS1_25CollectiveMainloopFwdSm90ILi2EN4cute5tupleIJNS5_1CILi1EEES8_S8_EEENS6_IJNS7_ILi128EEESA_NS7_ILi256EEEEEELi256ENS_12float_e4m3_tEfNS_4arch4Sm90ELb0ELb0ELb0ELb1ELb0ELb1ELb0ELb1ELb1ELb1ELb1ELb0EEENS1_21CollectiveEpilogueFwdINS6_IJSA_SB_SA_EEES9_NS_10bfloat16_tESF_Li256ELb1ELb1ELb1ELb1EEENS1_36VarlenDynamicPersistentTileSchedulerILi128ELi128ELi256ELi128ELb1ELb1ELb1ELb0ELb1ELb1EEEEEEEEEvNT_6ParamsE,"ax",@progbits
	.align	128
.text._ZN7cutlass13device_kernelIN5flash11enable_sm90INS1_16FlashAttnFwdSm90INS1_25CollectiveMainloopFwdSm90ILi2EN4cute5tupleIJNS5_1CILi1EEES8_S8_EEENS6_IJNS7_ILi128EEESA_NS7_ILi256EEEEEELi256ENS_12float_e4m3_tEfNS_4arch4Sm90ELb0ELb0ELb0ELb1ELb0ELb1ELb0ELb1ELb1ELb1ELb1ELb0EEENS1_21CollectiveEpilogueFwdINS6_IJSA_SB_SA_EEES9_NS_10bfloat16_tESF_Li256ELb1ELb1ELb1ELb1EEENS1_36VarlenDynamicPersistentTileSchedulerILi128ELi128ELi256ELi128ELb1ELb1ELb1ELb0ELb1ELb1EEEEEEEEEvNT_6ParamsE:
        .type           _ZN7cutlass13device_kernelIN5flash11enable_sm90INS1_16FlashAttnFwdSm90INS1_25CollectiveMainloopFwdSm90ILi2EN4cute5tupleIJNS5_1CILi1EEES8_S8_EEENS6_IJNS7_ILi128EEESA_NS7_ILi256EEEEEELi256ENS_12float_e4m3_tEfNS_4arch4Sm90ELb0ELb0ELb0ELb1ELb0ELb1ELb0ELb1ELb1ELb1ELb1ELb0EEENS1_21CollectiveEpilogueFwdINS6_IJSA_SB_SA_EEES9_NS_10bfloat16_tESF_Li256ELb1ELb1ELb1ELb1EEENS1_36VarlenDynamicPersistentTileSchedulerILi128ELi128ELi256ELi128ELb1ELb1ELb1ELb0ELb1ELb1EEEEEEEEEvNT_6ParamsE,@function
        .size           _ZN7cutlass13device_kernelIN5flash11enable_sm90INS1_16FlashAttnFwdSm90INS1_25CollectiveMainloopFwdSm90ILi2EN4cute5tupleIJNS5_1CILi1EEES8_S8_EEENS6_IJNS7_ILi128EEESA_NS7_ILi256EEEEEELi256ENS_12float_e4m3_tEfNS_4arch4Sm90ELb0ELb0ELb0ELb1ELb0ELb1ELb0ELb1ELb1ELb1ELb1ELb0EEENS1_21CollectiveEpilogueFwdINS6_IJSA_SB_SA_EEES9_NS_10bfloat16_tESF_Li256ELb1ELb1ELb1ELb1EEENS1_36VarlenDynamicPersistentTileSchedulerILi128ELi128ELi256ELi128ELb1ELb1ELb1ELb0ELb1ELb1EEEEEEEEEvNT_6ParamsE,(.L_x_11 - _ZN7cutlass13device_kernelIN5flash11enable_sm90INS1_16FlashAttnFwdSm90INS1_25CollectiveMainloopFwdSm90ILi2EN4cute5tupleIJNS5_1CILi1EEES8_S8_EEENS6_IJNS7_ILi128EEESA_NS7_ILi256EEEEEELi256ENS_12float_e4m3_tEfNS_4arch4Sm90ELb0ELb0ELb0ELb1ELb0ELb1ELb0ELb1ELb1ELb1ELb1ELb0EEENS1_21CollectiveEpilogueFwdINS6_IJSA_SB_SA_EEES9_NS_10bfloat16_tESF_Li256ELb1ELb1ELb1ELb1EEENS1_36VarlenDynamicPersistentTileSchedulerILi128ELi128ELi256ELi128ELb1ELb1ELb1ELb0ELb1ELb1EEEEEEEEEvNT_6ParamsE)
        .other          _ZN7cutlass13device_kernelIN5flash11enable_sm90INS1_16FlashAttnFwdSm90INS1_25CollectiveMainloopFwdSm90ILi2EN4cute5tupleIJNS5_1CILi1EEES8_S8_EEENS6_IJNS7_ILi128EEESA_NS7_ILi256EEEEEELi256ENS_12float_e4m3_tEfNS_4arch4Sm90ELb0ELb0ELb0ELb1ELb0ELb1ELb0ELb1ELb1ELb1ELb1ELb0EEENS1_21CollectiveEpilogueFwdINS6_IJSA_SB_SA_EEES9_NS_10bfloat16_tESF_Li256ELb1ELb1ELb1ELb1EEENS1_36VarlenDynamicPersistentTileSchedulerILi128ELi128ELi256ELi128ELb1ELb1ELb1ELb0ELb1ELb1EEEEEEEEEvNT_6ParamsE,@"STO_CUDA_ENTRY STV_DEFAULT"
_ZN7cutlass13device_kernelIN5flash11enable_sm90INS1_16FlashAttnFwdSm90INS1_25CollectiveMainloopFwdSm90ILi2EN4cute5tupleIJNS5_1CILi1EEES8_S8_EEENS6_IJNS7_ILi128EEESA_NS7_ILi256EEEEEELi256ENS_12float_e4m3_tEfNS_4arch4Sm90ELb0ELb0ELb0ELb1ELb0ELb1ELb0ELb1ELb1ELb1ELb1ELb0EEENS1_21CollectiveEpilogueFwdINS6_IJSA_SB_SA_EEES9_NS_10bfloat16_tESF_Li256ELb1ELb1ELb1ELb1EEENS1_36VarlenDynamicPersistentTileSchedulerILi128ELi128ELi256ELi128ELb1ELb1ELb1ELb0ELb1ELb1EEEEEEEEEvNT_6ParamsE:
[----:B------:R-:W-:Y:S01]  /*0000*/  LDC R1, c[0x0][0x37c] ;  /* 0x0000df00ff017b82 */ /* 0x000fe20000000800 */
[----:B------:R-:W-:Y:S05]  /*0010*/  EXIT ;  /* 0x000000000000794d */ /* 0x000fea0003800000 */
.L_x_2:
        /* <DEDUP_REMOVED lines=14> */
.L_x_11:


//--------------------- .text._ZN7cutlass13device_kernelIN5flash11enable_sm90INS1_16FlashAttnFwdSm90INS1_25CollectiveMainloopFwdSm90ILi2EN4cute5tupleIJNS5_1CILi1EEES8_S8_EEENS6_IJNS7_ILi128EEENS7_ILi64EEENS7_ILi256EEEEEELi256ENS_12float_e4m3_tEfNS_4arch4Sm90ELb0ELb1ELb0ELb0ELb0ELb0ELb0ELb1ELb1ELb1ELb1ELb0EEENS1_21CollectiveEpilogueFwdINS6_IJSA_SC_SB_EEES9_NS_10bfloat16_tESG_Li256ELb0ELb1ELb1ELb1EEENS1_19SingleTileSchedulerILb0ELb1ELb1ELi128EEEEEEEEEvNT_6ParamsE --------------------------
	.section	.text._ZN7cutlass13device_kernelIN5flash11enable_sm90INS1_16FlashAttnFwdSm90INS1_25CollectiveMainloopFwdSm90ILi2EN4cute5tupleIJNS5_1CILi1EEES8_S8_EEENS6_IJNS7_ILi128EEENS7_ILi64EEENS7_ILi256EEEEEELi256ENS_12float_e4m3_tEfNS_4arch4Sm90ELb0ELb1ELb0ELb0ELb0ELb0ELb0ELb1ELb1ELb1ELb1ELb0EEENS1_21CollectiveEpilogueFwdINS6_IJSA_SC_SB_EEES9_NS_10bfloat16_tESG_Li256ELb0ELb1ELb1ELb1EEENS1_19SingleTileSchedulerILb0ELb1ELb1ELi128EEEEEEEEEvNT_6ParamsE,"ax",@progbits
	.align	128
.text._ZN7cutlass13device_kernelIN5flash11enable_sm90INS1_16FlashAttnFwdSm90INS1_25CollectiveMainloopFwdSm90ILi2EN4cute5tupleIJNS5_1CILi1EEES8_S8_EEENS6_IJNS7_ILi128EEENS7_ILi64EEENS7_ILi256EEEEEELi256ENS_12float_e4m3_tEfNS_4arch4Sm90ELb0ELb1ELb0ELb0ELb0ELb0ELb0ELb1ELb1ELb1ELb1ELb0EEENS1_21CollectiveEpilogueFwdINS6_IJSA_SC_SB_EEES9_NS_10bfloat16_tESG_Li256ELb0ELb1ELb1ELb1EEENS1_19SingleTileSchedulerILb0ELb1ELb1ELi128EEEEEEEEEvNT_6ParamsE:
        .type           _ZN7cutlass13device_kernelIN5flash11enable_sm90INS1_16FlashAttnFwdSm90INS1_25CollectiveMainloopFwdSm90ILi2EN4cute5tupleIJNS5_1CILi1EEES8_S8_EEENS6_IJNS7_ILi128EEENS7_ILi64EEENS7_ILi256EEEEEELi256ENS_12float_e4m3_tEfNS_4arch4Sm90ELb0ELb1ELb0ELb0ELb0ELb0ELb0ELb1ELb1ELb1ELb1ELb0EEENS1_21CollectiveEpilogueFwdINS6_IJSA_SC_SB_EEES9_NS_10bfloat16_tESG_Li256ELb0ELb1ELb1ELb1EEENS1_19SingleTileSchedulerILb0ELb1ELb1ELi128EEEEEEEEEvNT_6ParamsE,@function
        .size           _ZN7cutlass13device_kernelIN5flash11enable_sm90INS1_16FlashAttnFwdSm90INS1_25CollectiveMainloopFwdSm90ILi2EN4cute5tupleIJNS5_1CILi1EEES8_S8_EEENS6_IJNS7_ILi128EEENS7_ILi64EEENS7_ILi256EEEEEELi256ENS_12float_e4m3_tEfNS_4arch4Sm90ELb0ELb1ELb0ELb0ELb0ELb0ELb0ELb1ELb1ELb1ELb1ELb0EEENS1_21CollectiveEpilogueFwdINS6_IJSA_SC_SB_EEES9_NS_10bfloat16_tESG_Li256ELb0ELb1ELb1ELb1EEENS1_19SingleTileSchedulerILb0ELb1ELb1ELi128EEEEEEEEEvNT_6ParamsE,(.L_x_12 - _ZN7cutlass13device_kernelIN5flash11enable_sm90INS1_16FlashAttnFwdSm90INS1_25CollectiveMainloopFwdSm90ILi2EN4cute5tupleIJNS5_1CILi1EEES8_S8_EEENS6_IJNS7_ILi128EEENS7_ILi64EEENS7_ILi256EEEEEELi256ENS_12float_e4m3_tEfNS_4arch4Sm90ELb0ELb1ELb0ELb0ELb0ELb0ELb0ELb1ELb1ELb1ELb1ELb0EEENS1_21CollectiveEpilogueFwdINS6_IJSA_SC_SB_EEES9_NS_10bfloat16_tESG_Li256ELb0ELb1ELb1ELb1EEENS1_19SingleTileSchedulerILb0ELb1ELb1ELi128EEEEEEEEEvNT_6ParamsE)
        .other          _ZN7cutlass13device_kernelIN5flash11enable_sm90INS1_16FlashAttnFwdSm90INS1_25CollectiveMainloopFwdSm90ILi2EN4cute5tupleIJNS5_1CILi1EEES8_S8_EEENS6_IJNS7_ILi128EEENS7_ILi64EEENS7_ILi256EEEEEELi256ENS_12float_e4m3_tEfNS_4arch4Sm90ELb0ELb1ELb0ELb0ELb0ELb0ELb0ELb1ELb1ELb1ELb1ELb0EEENS1_21CollectiveEpilogueFwdINS6_IJSA_SC_SB_EEES9_NS_10bfloat16_tESG_Li256ELb0ELb1ELb1ELb1EEENS1_19SingleTileSchedulerILb0ELb1ELb1ELi128EEEEEEEEEvNT_6ParamsE,@"STO_CUDA_ENTRY STV_DEFAULT"
_ZN7cutlass13device_kernelIN5flash11enable_sm90INS1_16FlashAttnFwdSm90INS1_25CollectiveMainloopFwdSm90ILi2EN4cute5tupleIJNS5_1CILi1EEES8_S8_EEENS6_IJNS7_ILi128EEENS7_ILi64EEENS7_ILi256EEEEEELi256ENS_12float_e4m3_tEfNS_4arch4Sm90ELb0ELb1ELb0ELb0ELb0ELb0ELb0ELb1ELb1ELb1ELb1ELb0EEENS1_21CollectiveEpilogueFwdINS6_IJSA_SC_SB_EEES9_NS_10bfloat16_tESG_Li256ELb0ELb1ELb1ELb1EEENS1_19SingleTileSchedulerILb0ELb1ELb1ELi128EEEEEEEEEvNT_6ParamsE:
[----:B------:R-:W-:Y:S01]  /*0000*/  LDC R1, c[0x0][0x37c] ;  /* 0x0000df00ff017b82 */ /* 0x000fe20000000800 */
[----:B------:R-:W-:Y:S05]  /*0010*/  EXIT ;  /* 0x000000000000794d */ /* 0x000fea0003800000 */
.L_x_3:
        /* <DEDUP_REMOVED lines=14> */
.L_x_12:


//--------------------- .text._ZN7cutlass13device_kernelIN5flash11enable_sm90INS1_16FlashAttnFwdSm90INS1_25CollectiveMainloopFwdSm90ILi2EN4cute5tupleIJNS5_1CILi1EEES8_S8_EEENS6_IJNS7_ILi128EEENS7_ILi64EEENS7_ILi256EEEEEELi256ENS_12float_e4m3_tEfNS_4arch4Sm90ELb0ELb1ELb0ELb1ELb0ELb0ELb0ELb1ELb1ELb1ELb1ELb0EEENS1_21CollectiveEpilogueFwdINS6_IJSA_SC_SB_EEES9_NS_10bfloat16_tESG_Li256ELb1ELb1ELb1ELb1EEENS1_36VarlenDynamicPersistentTileSchedulerILi128ELi64ELi256ELi128ELb1ELb1ELb1ELb1ELb0ELb1EEEEEEEEEvNT_6ParamsE --------------------------
	.section	.text._ZN7cutlass13device_kernelIN5flash11enable_sm90INS1_16FlashAttnFwdSm90INS1_25CollectiveMainloopFwdSm90ILi2EN4cute5tupleIJNS5_1CILi1EEES8_S8_EEENS6_IJNS7_ILi128EEENS7_ILi64EEENS7_ILi256EEEEEELi256ENS_12float_e4m3_tEfNS_4arch4Sm90ELb0ELb1ELb0ELb1ELb0ELb0ELb0ELb1ELb1ELb1ELb1ELb0EEENS1_21CollectiveEpilogueFwdINS6_IJSA_SC_SB_EEES9_NS_10bfloat16_tESG_Li256ELb1ELb1ELb1ELb1EEENS1_36VarlenDynamicPersistentTileSchedulerILi128ELi64ELi256ELi128ELb1ELb1ELb1ELb1ELb0ELb1EEEEEEEEEvNT_6ParamsE,"ax",@progbits
	.align	128
.text._ZN7cutlass13device_kernelIN5flash11enable_sm90INS1_16FlashAttnFwdSm90INS1_25CollectiveMainloopFwdSm90ILi2EN4cute5tupleIJNS5_1CILi1EEES8_S8_EEENS6_IJNS7_ILi128EEENS7_ILi64EEENS7_ILi256EEEEEELi256ENS_12float_e4m3_tEfNS_4arch4Sm90ELb0ELb1ELb0ELb1ELb0ELb0ELb0ELb1ELb1ELb1ELb1ELb0EEENS1_21CollectiveEpilogueFwdINS6_IJSA_SC_SB_EEES9_NS_10bfloat16_tESG_Li256ELb1ELb1ELb1ELb1EEENS1_36VarlenDynamicPersistentTileSchedulerILi128ELi64ELi256ELi128ELb1ELb1ELb1ELb1ELb0ELb1EEEEEEEEEvNT_6ParamsE:
        .type           _ZN7cutlass13device_kernelIN5flash11enable_sm90INS1_16FlashAttnFwdSm90INS1_25CollectiveMainloopFwdSm90ILi2EN4cute5tupleIJNS5_1CILi1EEES8_S8_EEENS6_IJNS7_ILi128EEENS7_ILi64EEENS7_ILi256EEEEEELi256ENS_12float_e4m3_tEfNS_4arch4Sm90ELb0ELb1ELb0ELb1ELb0ELb0ELb0ELb1ELb1ELb1ELb1ELb0EEENS1_21CollectiveEpilogueFwdINS6_IJSA_SC_SB_EEES9_NS_10bfloat16_tESG_Li256ELb1ELb1ELb1ELb1EEENS1_36VarlenDynamicPersistentTileSchedulerILi128ELi64ELi256ELi128ELb1ELb1ELb1ELb1ELb0ELb1EEEEEEEEEvNT_6ParamsE,@function
        .size           _ZN7cutlass13device_kernelIN5flash11enable_sm90INS1_16FlashAttnFwdSm90INS1_25CollectiveMainloopFwdSm90ILi2EN4cute5tupleIJNS5_1CILi1EEES8_S8_EEENS6_IJNS7_ILi128EEENS7_ILi64EEENS7_ILi256EEEEEELi256ENS_12float_e4m3_tEfNS_4arch4Sm90ELb0ELb1ELb0ELb1ELb0ELb0ELb0ELb1ELb1ELb1ELb1ELb0EEENS1_21CollectiveEpilogueFwdINS6_IJSA_SC_SB_EEES9_NS_10bfloat16_tESG_Li256ELb1ELb1ELb1ELb1EEENS1_36VarlenDynamicPersistentTileSchedulerILi128ELi64ELi256ELi128ELb1ELb1ELb1ELb1ELb0ELb1EEEEEEEEEvNT_6ParamsE,(.L_x_13 - _ZN7cutlass13device_kernelIN5flash11enable_sm90INS1_16FlashAttnFwdSm90INS1_25CollectiveMainloopFwdSm90ILi2EN4cute5tupleIJNS5_1CILi1EEES8_S8_EEENS6_IJNS7_ILi128EEENS7_ILi64EEENS7_ILi256EEEEEELi256ENS_12float_e4m3_tEfNS_4arch4Sm90ELb0ELb1ELb0ELb1ELb0ELb0ELb0ELb1ELb1ELb1ELb1ELb0EEENS1_21CollectiveEpilogueFwdINS6_IJSA_SC_SB_EEES9_NS_10bfloat16_tESG_Li256ELb1ELb1ELb1ELb1EEENS1_36VarlenDynamicPersistentTileSchedulerILi128ELi64ELi256ELi128ELb1ELb1ELb1ELb1ELb0ELb1EEEEEEEEEvNT_6ParamsE)
        .other          _ZN7cutlass13device_kernelIN5flash11enable_sm90INS1_16FlashAttnFwdSm90INS1_25CollectiveMainloopFwdSm90ILi2EN4cute5tupleIJNS5_1CILi1EEES8_S8_EEENS6_IJNS7_ILi128EEENS7_ILi64EEENS7_ILi256EEEEEELi256ENS_12float_e4m3_tEfNS_4arch4Sm90ELb0ELb1ELb0ELb1ELb0ELb0ELb0ELb1ELb1ELb1ELb1ELb0EEENS1_21CollectiveEpilogueFwdINS6_IJSA_SC_SB_EEES9_NS_10bfloat16_tESG_Li256ELb1ELb1ELb1ELb1EEENS1_36VarlenDynamicPersistentTileSchedulerILi128ELi64ELi256ELi128ELb1ELb1ELb1ELb1ELb0ELb1EEEEEEEEEvNT_6ParamsE,@"STO_CUDA_ENTRY STV_DEFAULT"
_ZN7cutlass13device_kernelIN5flash11enable_sm90INS1_16FlashAttnFwdSm90INS1_25CollectiveMainloopFwdSm90ILi2EN4cute5tupleIJNS5_1CILi1EEES8_S8_EEENS6_IJNS7_ILi128EEENS7_ILi64EEENS7_ILi256EEEEEELi256ENS_12float_e4m3_tEfNS_4arch4Sm90ELb0ELb1ELb0ELb1ELb0ELb0ELb0ELb1ELb1ELb1ELb1ELb0EEENS1_21CollectiveEpilogueFwdINS6_IJSA_SC_SB_EEES9_NS_10bfloat16_tESG_Li256ELb1ELb1ELb1ELb1EEENS1_36VarlenDynamicPersistentTileSchedulerILi128ELi64ELi256ELi128ELb1ELb1ELb1ELb1ELb0ELb1EEEEEEEEEvNT_6ParamsE:
[----:B------:R-:W-:Y:S01]  /*0000*/  LDC R1, c[0x0][0x37c] ;  /* 0x0000df00ff017b82 */ /* 0x000fe20000000800 */
[----:B------:R-:W-:Y:S05]  /*0010*/  EXIT ;  /* 0x000000000000794d */ /* 0x000fea0003800000 */
.L_x_4:
        /* <DEDUP_REMOVED lines=14> */
.L_x_13:


//--------------------- .text._ZN7cutlass13device_kernelIN5flash11enable_sm90INS1_16FlashAttnFwdSm90INS1_25CollectiveMainloopFwdSm90ILi2EN4cute5tupleIJNS5_1CILi1EEES8_S8_EEENS6_IJNS7_ILi128EEENS7_ILi64EEENS7_ILi256EEEEEELi256ENS_12float_e4m3_tEfNS_4arch4Sm90ELb0ELb1ELb0ELb1ELb0ELb1ELb0ELb1ELb1ELb1ELb1ELb0EEENS1_21CollectiveEpilogueFwdINS6_IJSA_SC_SB_EEES9_NS_10bfloat16_tESG_Li256ELb1ELb1ELb1ELb1EEENS1_36VarlenDynamicPersistentTileSchedulerILi128ELi64ELi256ELi128ELb1ELb1ELb1ELb1ELb0ELb1EEEEEEEEEvNT_6ParamsE --------------------------
	.section	.text._ZN7cutlass13device_kernelIN5flash11enable_sm90INS1_16FlashAttnFwdSm90INS1_25CollectiveMainloopFwdSm90ILi2EN4cute5tupleIJNS5_1CILi1EEES8_S8_EEENS6_IJNS7_ILi128EEENS7_ILi64EEENS7_ILi256EEEEEELi256ENS_12float_e4m3_tEfNS_4arch4Sm90ELb0ELb1ELb0ELb1ELb0ELb1ELb0ELb1ELb1ELb1ELb1ELb0EEENS1_21CollectiveEpilogueFwdINS6_IJSA_SC_SB_EEES9_NS_10bfloat16_tESG_Li256ELb1ELb1ELb1ELb1EEENS1_36VarlenDynamicPersistentTileSchedulerILi128ELi64ELi256ELi128ELb1ELb1ELb1ELb1ELb0ELb1EEEEEEEEEvNT_6ParamsE,"ax",@progbits
	.align	128
.text._ZN7cutlass13device_kernelIN5flash11enable_sm90INS1_16FlashAttnFwdSm90INS1_25CollectiveMainloopFwdSm90ILi2EN4cute5tupleIJNS5_1CILi1EEES8_S8_EEENS6_IJNS7_ILi128EEENS7_ILi64EEENS7_ILi256EEEEEELi256ENS_12float_e4m3_tEfNS_4arch4Sm90ELb0ELb1ELb0ELb1ELb0ELb1ELb0ELb1ELb1ELb1ELb1ELb0EEENS1_21CollectiveEpilogueFwdINS6_IJSA_SC_SB_EEES9_NS_10bfloat16_tESG_Li256ELb1ELb1ELb1ELb1EEENS1_36VarlenDynamicPersistentTileSchedulerILi128ELi64ELi256ELi128ELb1ELb1ELb1ELb1ELb0ELb1EEEEEEEEEvNT_6ParamsE:
        .type           _ZN7cutlass13device_kernelIN5flash11enable_sm90INS1_16FlashAttnFwdSm90INS1_25CollectiveMainloopFwdSm90ILi2EN4cute5tupleIJNS5_1CILi1EEES8_S8_EEENS6_IJNS7_ILi128EEENS7_ILi64EEENS7_ILi256EEEEEELi256ENS_12float_e4m3_tEfNS_4arch4Sm90ELb0ELb1ELb0ELb1ELb0ELb1ELb0ELb1ELb1ELb1ELb1ELb0EEENS1_21CollectiveEpilogueFwdINS6_IJSA_SC_SB_EEES9_NS_10bfloat16_tESG_Li256ELb1ELb1ELb1ELb1EEENS1_36VarlenDynamicPersistentTileSchedulerILi128ELi64ELi256ELi128ELb1ELb1ELb1ELb1ELb0ELb1EEEEEEEEEvNT_6ParamsE,@function
        .size           _ZN7cutlass13device_kernelIN5flash11enable_sm90INS1_16FlashAttnFwdSm90INS1_25CollectiveMainloopFwdSm90ILi2EN4cute5tupleIJNS5_1CILi1EEES8_S8_EEENS6_IJNS7_ILi128EEENS7_ILi64EEENS7_ILi256EEEEEELi256ENS_12float_e4m3_tEfNS_4arch4Sm90ELb0ELb1ELb0ELb1ELb0ELb1ELb0ELb1ELb1ELb1ELb1ELb0EEENS1_21CollectiveEpilogueFwdINS6_IJSA_SC_SB_EEES9_NS_10bfloat16_tESG_Li256ELb1ELb1ELb1ELb1EEENS1_36VarlenDynamicPersistentTileSchedulerILi128ELi64ELi256ELi128ELb1ELb1ELb1ELb1ELb0ELb1EEEEEEEEEvNT_6ParamsE,(.L_x_14 - _ZN7cutlass13device_kernelIN5flash11enable_sm90INS1_16FlashAttnFwdSm90INS1_25CollectiveMainloopFwdSm90ILi2EN4cute5tupleIJNS5_1CILi1EEES8_S8_EEENS6_IJNS7_ILi128EEENS7_ILi64EEENS7_ILi256EEEEEELi256ENS_12float_e4m3_tEfNS_4arch4Sm90ELb0ELb1ELb0ELb1ELb0ELb1ELb0ELb1ELb1ELb1ELb1ELb0EEENS1_21CollectiveEpilogueFwdINS6_IJSA_SC_SB_EEES9_NS_10bfloat16_tESG_Li256ELb1ELb1ELb1ELb1EEENS1_36VarlenDynamicPersistentTileSchedulerILi128ELi64ELi256ELi128ELb1ELb1ELb1ELb1ELb0ELb1EEEEEEEEEvNT_6ParamsE)
        .other          _ZN7cutlass13device_kernelIN5flash11enable_sm90INS1_16FlashAttnFwdSm90INS1_25CollectiveMainloopFwdSm90ILi2EN4cute5tupleIJNS5_1CILi1EEES8_S8_EEENS6_IJNS7_ILi128EEENS7_ILi64EEENS7_ILi256EEEEEELi256ENS_12float_e4m3_tEfNS_4arch4Sm90ELb0ELb1ELb0ELb1ELb0ELb1ELb0ELb1ELb1ELb1ELb1ELb0EEENS1_21CollectiveEpilogueFwdINS6_IJSA_SC_SB_EEES9_NS_10bfloat16_tESG_Li256ELb1ELb1ELb1ELb1EEENS1_36VarlenDynamicPersistentTileSchedulerILi128ELi64ELi256ELi128ELb1ELb1ELb1ELb1ELb0ELb1EEEEEEEEEvNT_6ParamsE,@"STO_CUDA_ENTRY STV_DEFAULT"
_ZN7cutlass13device_kernelIN5flash11enable_sm90INS1_16FlashAttnFwdSm90INS1_25CollectiveMainloopFwdSm90ILi2EN4cute5tupleIJNS5_1CILi1EEES8_S8_EEENS6_IJNS7_ILi128EEENS7_ILi64EEENS7_ILi256EEEEEELi256ENS_12float_e4m3_tEfNS_4arch4Sm90ELb0ELb1ELb0ELb1ELb0ELb1ELb0ELb1ELb1ELb1ELb1ELb0EEENS1_21CollectiveEpilogueFwdINS6_IJSA_SC_SB_EEES9_NS_10bfloat16_tESG_Li256ELb1ELb1ELb1ELb1EEENS1_36VarlenDynamicPersistentTileSchedulerILi128ELi64ELi256ELi128ELb1ELb1ELb1ELb1ELb0ELb1EEEEEEEEEvNT_6ParamsE:
[----:B------:R-:W-:Y:S01]  /*0000*/  LDC R1, c[0x0][0x37c] ;  /* 0x0000df00ff017b82 */ /* 0x000fe20000000800 */
[----:B------:R-:W-:Y:S05]  /*0010*/  EXIT ;  /* 0x000000000000794d */ /* 0x000fea0003800000 */
.L_x_5:
        /* <DEDUP_REMOVED lines=14> */
.L_x_14:


//--------------------- .text._ZN7cutlass13device_kernelIN5flash11enable_sm90INS1_16FlashAttnFwdSm90INS1_25CollectiveMainloopFwdSm90ILi2EN4cute5tupleIJNS5_1CILi1EEES8_S8_EEENS6_IJNS7_ILi128EEESA_NS7_ILi256EEEEEELi256ENS_12float_e4m3_tEfNS_4arch4Sm90ELb1ELb0ELb0ELb0ELb0ELb0ELb0ELb1ELb1ELb1ELb1ELb0EEENS1_21CollectiveEpilogueFwdINS6_IJSA_SB_SA_EEES9_NS_10bfloat16_tESF_Li256ELb0ELb1ELb1ELb1EEENS1_19SingleTileSchedulerILb0ELb1ELb1ELi128EEEEEEEEEvNT_6ParamsE --------------------------
	.section	.text._ZN7cutlass13device_kernelIN5flash11enable_sm90INS1_16FlashAttnFwdSm90INS1_25CollectiveMainloopFwdSm90ILi2EN4cute5tupleIJNS5_1CILi1EEES8_S8_EEENS6_IJNS7_ILi128EEESA_NS7_ILi256EEEEEELi256ENS_12float_e4m3_tEfNS_4arch4Sm90ELb1ELb0ELb0ELb0ELb0ELb0ELb0ELb1ELb1ELb1ELb1ELb0EEENS1_21CollectiveEpilogueFwdINS6_IJSA_SB_SA_EEES9_NS_10bfloat16_tESF_Li256ELb0ELb1ELb1ELb1EEENS1_19SingleTileSchedulerILb0ELb1ELb1ELi128EEEEEEEEEvNT_6ParamsE,"ax",@progbits
	.align	128
.text._ZN7cutlass13device_kernelIN5flash11enable_sm90INS1_16FlashAttnFwdSm90INS1_25CollectiveMainloopFwdSm90ILi2EN4cute5tupleIJNS5_1CILi1EEES8_S8_EEENS6_IJNS7_ILi128EEESA_NS7_ILi256EEEEEELi256ENS_12float_e4m3_tEfNS_4arch4Sm90ELb1ELb0ELb0ELb0ELb0ELb0ELb0ELb1ELb1ELb1ELb1ELb0EEENS1_21CollectiveEpilogueFwdINS6_IJSA_SB_SA_EEES9_NS_10bfloat16_tESF_Li256ELb0ELb1ELb1ELb1EEENS1_19SingleTileSchedulerILb0ELb1ELb1ELi128EEEEEEEEEvNT_6ParamsE:
        .type           _ZN7cutlass13device_kernelIN5flash11enable_sm90INS1_16FlashAttnFwdSm90INS1_25CollectiveMainloopFwdSm90ILi2EN4cute5tupleIJNS5_1CILi1EEES8_S8_EEENS6_IJNS7_ILi128EEESA_NS7_ILi256EEEEEELi256ENS_12float_e4m3_tEfNS_4arch4Sm90ELb1ELb0ELb0ELb0ELb0ELb0ELb0ELb1ELb1ELb1ELb1ELb0EEENS1_21CollectiveEpilogueFwdINS6_IJSA_SB_SA_EEES9_NS_10bfloat16_tESF_Li256ELb0ELb1ELb1ELb1EEENS1_19SingleTileSchedulerILb0ELb1ELb1ELi128EEEEEEEEEvNT_6ParamsE,@function
        .size           _ZN7cutlass13device_kernelIN5flash11enable_sm90INS1_16FlashAttnFwdSm90INS1_25CollectiveMainloopFwdSm90ILi2EN4cute5tupleIJNS5_1CILi1EEES8_S8_EEENS6_IJNS7_ILi128EEESA_NS7_ILi256EEEEEELi256ENS_12float_e4m3_tEfNS_4arch4Sm90ELb1ELb0ELb0ELb0ELb0ELb0ELb0ELb1ELb1ELb1ELb1ELb0EEENS1_21CollectiveEpilogueFwdINS6_IJSA_SB_SA_EEES9_NS_10bfloat16_tESF_Li256ELb0ELb1ELb1ELb1EEENS1_19SingleTileSchedulerILb0ELb1ELb1ELi128EEEEEEEEEvNT_6ParamsE,(.L_x_15 - _ZN7cutlass13device_kernelIN5flash11enable_sm90INS1_16FlashAttnFwdSm90INS1_25CollectiveMainloopFwdSm90ILi2EN4cute5tupleIJNS5_1CILi1EEES8_S8_EEENS6_IJNS7_ILi128EEESA_NS7_ILi256EEEEEELi256ENS_12float_e4m3_tEfNS_4arch4Sm90ELb1ELb0ELb0ELb0ELb0ELb0ELb0ELb1ELb1ELb1ELb1ELb0EEENS1_21CollectiveEpilogueFwdINS6_IJSA_SB_SA_EEES9_NS_10bfloat16_tESF_Li256ELb0ELb1ELb1ELb1EEENS1_19SingleTileSchedulerILb0ELb1ELb1ELi128EEEEEEEEEvNT_6ParamsE)
        .other          _ZN7cutlass13device_kernelIN5flash11enable_sm90INS1_16FlashAttnFwdSm90INS1_25CollectiveMainloopFwdSm90ILi2EN4cute5tupleIJNS5_1CILi1EEES8_S8_EEENS6_IJNS7_ILi128EEESA_NS7_ILi256EEEEEELi256ENS_12float_e4m3_tEfNS_4arch4Sm90ELb1ELb0ELb0ELb0ELb0ELb0ELb0ELb1ELb1ELb1ELb1ELb0EEENS1_21CollectiveEpilogueFwdINS6_IJSA_SB_SA_EEES9_NS_10bfloat16_tESF_Li256ELb0ELb1ELb1ELb1EEENS1_19SingleTileSchedulerILb0ELb1ELb1ELi128EEEEEEEEEvNT_6ParamsE,@"STO_CUDA_ENTRY STV_DEFAULT"
_ZN7cutlass13device_kernelIN5flash11enable_sm90INS1_16FlashAttnFwdSm90INS1_25CollectiveMainloopFwdSm90ILi2EN4cute5tupleIJNS5_1CILi1EEES8_S8_EEENS6_IJNS7_ILi128EEESA_NS7_ILi256EEEEEELi256ENS_12float_e4m3_tEfNS_4arch4Sm90ELb1ELb0ELb0ELb0ELb0ELb0ELb0ELb1ELb1ELb1ELb1ELb0EEENS1_21CollectiveEpilogueFwdINS6_IJSA_SB_SA_EEES9_NS_10bfloat16_tESF_Li256ELb0ELb1ELb1ELb1EEENS1_19SingleTileSchedulerILb0ELb1ELb1ELi128EEEEEEEEEvNT_6ParamsE:
[----:B------:R-:W-:Y:S01]  /*0000*/  LDC R1, c[0x0][0x37c] ;  /* 0x0000df00ff017b82 */ /* 0x000fe20000000800 */
[----:B------:R-:W-:Y:S05]  /*0010*/  EXIT ;  /* 0x000000000000794d */ /* 0x000fea0003800000 */
.L_x_6:
        /* <DEDUP_REMOVED lines=14> */
.L_x_15:


//--------------------- .text._ZN7cutlass13device_kernelIN5flash11enable_sm90INS1_16FlashAttnFwdSm90INS1_25CollectiveMainloopFwdSm90ILi2EN4cute5tupleIJNS5_1CILi1EEES8_S8_EEENS6_IJNS7_ILi128EEESA_NS7_ILi256EEEEEELi256ENS_12float_e4m3_tEfNS_4arch4Sm90ELb1ELb0ELb0ELb1ELb0ELb0ELb0ELb1ELb1ELb1ELb1ELb0EEENS1_21CollectiveEpilogueFwdINS6_IJSA_SB_SA_EEES9_NS_10bfloat16_tESF_Li256ELb1ELb1ELb1ELb1EEENS1_36VarlenDynamicPersistentTileSchedulerILi128ELi128ELi256ELi128ELb1ELb1ELb1ELb1ELb1ELb1EEEEEEEEEvNT_6ParamsE --------------------------
	.section	.text._ZN7cutlass13device_kernelIN5flash11enable_sm90INS1_16FlashAttnFwdSm90INS1_25CollectiveMainloopFwdSm90ILi2EN4cute5tupleIJNS5_1CILi1EEES8_S8_EEENS6_IJNS7_ILi128EEESA_NS7_ILi256EEEEEELi256ENS_12float_e4m3_tEfNS_4arch4Sm90ELb1ELb0ELb0ELb1ELb0ELb0ELb0ELb1ELb1ELb1ELb1ELb0EEENS1_21CollectiveEpilogueFwdINS6_IJSA_SB_SA_EEES9_NS_10bfloat16_tESF_Li256ELb1ELb1ELb1ELb1EEENS1_36VarlenDynamicPersistentTileSchedulerILi128ELi128ELi256ELi128ELb1ELb1ELb1ELb1ELb1ELb1EEEEEEEEEvNT_6ParamsE,"ax",@progbits
	.align	128
.text._ZN7cutlass13device_kernelIN5flash11enable_sm90INS1_16FlashAttnFwdSm90INS1_25CollectiveMainloopFwdSm90ILi2EN4cute5tupleIJNS5_1CILi1EEES8_S8_EEENS6_IJNS7_ILi128EEESA_NS7_ILi256EEEEEELi256ENS_12float_e4m3_tEfNS_4arch4Sm90ELb1ELb0ELb0ELb1ELb0ELb0ELb0ELb1ELb1ELb1ELb1ELb0EEENS1_21CollectiveEpilogueFwdINS6_IJSA_SB_SA_EEES9_NS_10bfloat16_tESF_Li256ELb1ELb1ELb1ELb1EEENS1_36VarlenDynamicPersistentTileSchedulerILi128ELi128ELi256ELi128ELb1ELb1ELb1ELb1ELb1ELb1EEEEEEEEEvNT_6ParamsE:
        .type           _ZN7cutlass13device_kernelIN5flash11enable_sm90INS1_16FlashAttnFwdSm90INS1_25CollectiveMainloopFwdSm90ILi2EN4cute5tupleIJNS5_1CILi1EEES8_S8_EEENS6_IJNS7_ILi128EEESA_NS7_ILi256EEEEEELi256ENS_12float_e4m3_tEfNS_4arch4Sm90ELb1ELb0ELb0ELb1ELb0ELb0ELb0ELb1ELb1ELb1ELb1ELb0EEENS1_21CollectiveEpilogueFwdINS6_IJSA_SB_SA_EEES9_NS_10bfloat16_tESF_Li256ELb1ELb1ELb1ELb1EEENS1_36VarlenDynamicPersistentTileSchedulerILi128ELi128ELi256ELi128ELb1ELb1ELb1ELb1ELb1ELb1EEEEEEEEEvNT_6ParamsE,@function
        .size           _ZN7cutlass13device_kernelIN5flash11enable_sm90INS1_16FlashAttnFwdSm90INS1_25CollectiveMainloopFwdSm90ILi2EN4cute5tupleIJNS5_1CILi1EEES8_S8_EEENS6_IJNS7_ILi128EEESA_NS7_ILi256EEEEEELi256ENS_12float_e4m3_tEfNS_4arch4Sm90ELb1ELb0ELb0ELb1ELb0ELb0ELb0ELb1ELb1ELb1ELb1ELb0EEENS1_21CollectiveEpilogueFwdINS6_IJSA_SB_SA_EEES9_NS_10bfloat16_tESF_Li256ELb1ELb1ELb1ELb1EEENS1_36VarlenDynamicPersistentTileSchedulerILi128ELi128ELi256ELi128ELb1ELb1ELb1ELb1ELb1ELb1EEEEEEEEEvNT_6ParamsE,(.L_x_16 - _ZN7cutlass13device_kernelIN5flash11enable_sm90INS1_16FlashAttnFwdSm90INS1_25CollectiveMainloopFwdSm90ILi2EN4cute5tupleIJNS5_1CILi1EEES8_S8_EEENS6_IJNS7_ILi128EEESA_NS7_ILi256EEEEEELi256ENS_12float_e4m3_tEfNS_4arch4Sm90ELb1ELb0ELb0ELb1ELb0ELb0ELb0ELb1ELb1ELb1ELb1ELb0EEENS1_21CollectiveEpilogueFwdINS6_IJSA_SB_SA_EEES9_NS_10bfloat16_tESF_Li256ELb1ELb1ELb1ELb1EEENS1_36VarlenDynamicPersistentTileSchedulerILi128ELi128ELi256ELi128ELb1ELb1ELb1ELb1ELb1ELb1EEEEEEEEEvNT_6ParamsE)
        .other          _ZN7cutlass13device_kernelIN5flash11enable_sm90INS1_16FlashAttnFwdSm90INS1_25CollectiveMainloopFwdSm90ILi2EN4cute5tupleIJNS5_1CILi1EEES8_S8_EEENS6_IJNS7_ILi128EEESA_NS7_ILi256EEEEEELi256ENS_12float_e4m3_tEfNS_4arch4Sm90ELb1ELb0ELb0ELb1ELb0ELb0ELb0ELb1ELb1ELb1ELb1ELb0EEENS1_21CollectiveEpilogueFwdINS6_IJSA_SB_SA_EEES9_NS_10bfloat16_tESF_Li256ELb1ELb1ELb1ELb1EEENS1_36VarlenDynamicPersistentTileSchedulerILi128ELi128ELi256ELi128ELb1ELb1ELb1ELb1ELb1ELb1EEEEEEEEEvNT_6ParamsE,@"STO_CUDA_ENTRY STV_DEFAULT"
_ZN7cutlass13device_kernelIN5flash11enable_sm90INS1_16FlashAttnFwdSm90INS1_25CollectiveMainloopFwdSm90ILi2EN4cute5tupleIJNS5_1CILi1EEES8_S8_EEENS6_IJNS7_ILi128EEESA_NS7_ILi256EEEEEELi256ENS_12float_e4m3_tEfNS_4arch4Sm90ELb1ELb0ELb0ELb1ELb0ELb0ELb0ELb1ELb1ELb1ELb1ELb0EEENS1_21CollectiveEpilogueFwdINS6_IJSA_SB_SA_EEES9_NS_10bfloat16_tESF_Li256ELb1ELb1ELb1ELb1EEENS1_36VarlenDynamicPersistentTileSchedulerILi128ELi128ELi256ELi128ELb1ELb1ELb1ELb1ELb1ELb1EEEEEEEEEvNT_6ParamsE:
[----:B------:R-:W-:Y:S01]  /*0000*/  LDC R1, c[0x0][0x37c] ;  /* 0x0000df00ff017b82 */ /* 0x000fe20000000800 */
[----:B------:R-:W-:Y:S05]  /*0010*/  EXIT ;  /* 0x000000000000794d */ /* 0x000fea0003800000 */
.L_x_7:
        /* <DEDUP_REMOVED lines=14> */
.L_x_16:


//--------------------- .text._ZN7cutlass13device_kernelIN5flash11enable_sm90INS1_16FlashAttnFwdSm90INS1_25CollectiveMainloopFwdSm90ILi2EN4cute5tupleIJNS5_1CILi1EEES8_S8_EEENS6_IJNS7_ILi128EEESA_NS7_ILi256EEEEEELi256ENS_12float_e4m3_tEfNS_4arch4Sm90ELb1ELb0ELb0ELb1ELb0ELb1ELb0ELb1ELb1ELb1ELb1ELb0EEENS1_21CollectiveEpilogueFwdINS6_IJSA_SB_SA_EEES9_NS_10bfloat16_tESF_Li256ELb1ELb1ELb1ELb1EEENS1_36VarlenDynamicPersistentTileSchedulerILi128ELi128ELi256ELi128ELb1ELb1ELb1ELb1ELb1ELb1EEEEEEEEEvNT_6ParamsE --------------------------
	.section	.text._ZN7cutlass13device_kernelIN5flash11enable_sm90INS1_16FlashAttnFwdSm90INS1_25CollectiveMainloopFwdSm90ILi2EN4cute5tupleIJNS5_1CILi1EEES8_S8_EEENS6_IJNS7_ILi128EEESA_NS7_ILi256EEEEEELi256ENS_12float_e4m3_tEfNS_4arch4Sm90ELb1ELb0ELb0ELb1ELb0ELb1ELb0ELb1ELb1ELb1ELb1ELb0EEENS1_21CollectiveEpilogueFwdINS6_IJSA_SB_SA_EEES9_NS_10bfloat16_tESF_Li256ELb1ELb1ELb1ELb1EEENS1_36VarlenDynamicPersistentTileSchedulerILi128ELi128ELi256ELi128ELb1ELb1ELb1ELb1ELb1ELb1EEEEEEEEEvNT_6ParamsE,"ax",@progbits
	.align	128
.text._ZN7cutlass13device_kernelIN5flash11enable_sm90INS1_16FlashAttnFwdSm90INS1_25CollectiveMainloopFwdSm90ILi2EN4cute5tupleIJNS5_1CILi1EEES8_S8_EEENS6_IJNS7_ILi128EEESA_NS7_ILi256EEEEEELi256ENS_12float_e4m3_tEfNS_4arch4Sm90ELb1ELb0ELb0ELb1ELb0ELb1ELb0ELb1ELb1ELb1ELb1ELb0EEENS1_21CollectiveEpilogueFwdINS6_IJSA_SB_SA_EEES9_NS_10bfloat16_tESF_Li256ELb1ELb1ELb1ELb1EEENS1_36VarlenDynamicPersistentTileSchedulerILi128ELi128ELi256ELi128ELb1ELb1ELb1ELb1ELb1ELb1EEEEEEEEEvNT_6ParamsE:
        .type           _ZN7cutlass13device_kernelIN5flash11enable_sm90INS1_16FlashAttnFwdSm90INS1_25CollectiveMainloopFwdSm90ILi2EN4cute5tupleIJNS5_1CILi1EEES8_S8_EEENS6_IJNS7_ILi128EEESA_NS7_ILi256EEEEEELi256ENS_12float_e4m3_tEfNS_4arch4Sm90ELb1ELb0ELb0ELb1ELb0ELb1ELb0ELb1ELb1ELb1ELb1ELb0EEENS1_21CollectiveEpilogueFwdINS6_IJSA_SB_SA_EEES9_NS_10bfloat16_tESF_Li256ELb1ELb1ELb1ELb1EEENS1_36VarlenDynamicPersistentTileSchedulerILi128ELi128ELi256ELi128ELb1ELb1ELb1ELb1ELb1ELb1EEEEEEEEEvNT_6ParamsE,@function
        .size           _ZN7cutlass13device_kernelIN5flash11enable_sm90INS1_16FlashAttnFwdSm90INS1_25CollectiveMainloopFwdSm90ILi2EN4cute5tupleIJNS5_1CILi1EEES8_S8_EEENS6_IJNS7_ILi128EEESA_NS7_ILi256EEEEEELi256ENS_12float_e4m3_tEfNS_4arch4Sm90ELb1ELb0ELb0ELb1ELb0ELb1ELb0ELb1ELb1ELb1ELb1ELb0EEENS1_21CollectiveEpilogueFwdINS6_IJSA_SB_SA_EEES9_NS_10bfloat16_tESF_Li256ELb1ELb1ELb1ELb1EEENS1_36VarlenDynamicPersistentTileSchedulerILi128ELi128ELi256ELi128ELb1ELb1ELb1ELb1ELb1ELb1EEEEEEEEEvNT_6ParamsE,(.L_x_17 - _ZN7cutlass13device_kernelIN5flash11enable_sm90INS1_16FlashAttnFwdSm90INS1_25CollectiveMainloopFwdSm90ILi2EN4cute5tupleIJNS5_1CILi1EEES8_S8_EEENS6_IJNS7_ILi128EEESA_NS7_ILi256EEEEEELi256ENS_12float_e4m3_tEfNS_4arch4Sm90ELb1ELb0ELb0ELb1ELb0ELb1ELb0ELb1ELb1ELb1ELb1ELb0EEENS1_21CollectiveEpilogueFwdINS6_IJSA_SB_SA_EEES9_NS_10bfloat16_tESF_Li256ELb1ELb1ELb1ELb1EEENS1_36VarlenDynamicPersistentTileSchedulerILi128ELi128ELi256ELi128ELb1ELb1ELb1ELb1ELb1ELb1EEEEEEEEEvNT_6ParamsE)
        .other          _ZN7cutlass13device_kernelIN5flash11enable_sm90INS1_16FlashAttnFwdSm90INS1_25CollectiveMainloopFwdSm90ILi2EN4cute5tupleIJNS5_1CILi1EEES8_S8_EEENS6_IJNS7_ILi128EEESA_NS7_ILi256EEEEEELi256ENS_12float_e4m3_tEfNS_4arch4Sm90ELb1ELb0ELb0ELb1ELb0ELb1ELb0ELb1ELb1ELb1ELb1ELb0EEENS1_21CollectiveEpilogueFwdINS6_IJSA_SB_SA_EEES9_NS_10bfloat16_tESF_Li256ELb1ELb1ELb1ELb1EEENS1_36VarlenDynamicPersistentTileSchedulerILi128ELi128ELi256ELi128ELb1ELb1ELb1ELb1ELb1ELb1EEEEEEEEEvNT_6ParamsE,@"STO_CUDA_ENTRY STV_DEFAULT"
_ZN7cutlass13device_kernelIN5flash11enable_sm90INS1_16FlashAttnFwdSm90INS1_25CollectiveMainloopFwdSm90ILi2EN4cute5tupleIJNS5_1CILi1EEES8_S8_EEENS6_IJNS7_ILi128EEESA_NS7_ILi256EEEEEELi256ENS_12float_e4m3_tEfNS_4arch4Sm90ELb1ELb0ELb0ELb1ELb0ELb1ELb0ELb1ELb1ELb1ELb1ELb0EEENS1_21CollectiveEpilogueFwdINS6_IJSA_SB_SA_EEES9_NS_10bfloat16_tESF_Li256ELb1ELb1ELb1ELb1EEENS1_36VarlenDynamicPersistentTileSchedulerILi128ELi128ELi256ELi128ELb1ELb1ELb1ELb1ELb1ELb1EEEEEEEEEvNT_6ParamsE:
[----:B------:R-:W-:Y:S01]  /*0000*/  LDC R1, c[0x0][0x37c] ;  /* 0x0000df00ff017b82 */ /* 0x000fe20000000800 */
[----:B------:R-:W-:Y:S05]  /*0010*/  EXIT ;  /* 0x000000000000794d */ /* 0x000fea0003800000 */
.L_x_8:
        /* <DEDUP_REMOVED lines=14> */
.L_x_17:


//--------------------- .nv.shared.reserved.0     --------------------------
	.section	.nv.shared.reserved.0,"aw",@nobits
	.weak		__nv_reservedSMEM_offset_0_alias
	.size		__nv_reservedSMEM_offset_0_alias, 0, 64
	.other		__nv_reservedSMEM_offset_0_alias,@"STO_CUDA_RESERVED_SHARED STV_DEFAULT"
__nv_reservedSMEM_offset_0_alias:
	.zero		0
	.zero		64


//--------------------- .nv.global                --------------------------
	.section	.nv.global,"aw",@nobits
.nv.global:
	.type		_ZN72_INTERNAL_5bd3b529_36_flash_fwd_hdim256_e4m3_split_sm90_cu_a6473388_32064cute1_E,@object
	.size		_ZN72_INTERNAL_5bd3b529_36_flash_fwd_hdim256_e4m3_split_sm90_cu_a6473388_32064cute1_E,(_ZN72_INTERNAL_5bd3b529_36_flash_fwd_hdim256_e4m3_split_sm90_cu_a6473388_32064cuda3std3__45__cpo6cbeginE - _ZN72_INTERNAL_5bd3b529_36_flash_fwd_hdim256_e4m3_split_sm90_cu_a6473388_32064cute1_E)
_ZN72_INTERNAL_5bd3b529_36_flash_fwd_hdim256_e4m3_split_sm90_cu_a6473388_32064cute1_E:
	.zero		1
	.type		_ZN72_INTERNAL_5bd3b529_36_flash_fwd_hdim256_e4m3_split_sm90_cu_a6473388_32064cuda3std3__45__cpo6cbeginE,@object
	.size		_ZN72_INTERNAL_5bd3b529_36_flash_fwd_hdim256_e4m3_split_sm90_cu_a6473388_32064cuda3std3__45__cpo6cbeginE,(_ZN72_INTERNAL_5bd3b529_36_flash_fwd_hdim256_e4m3_split_sm90_cu_a6473388_32064cuda3std3__48in_placeE - _ZN72_INTERNAL_5bd3b529_36_flash_fwd_hdim256_e4m3_split_sm90_cu_a6473388_32064cuda3std3__45__cpo6cbeginE)
_ZN72_INTERNAL_5bd3b529_36_flash_fwd_hdim256_e4m3_split_sm90_cu_a6473388_32064cuda3std3__45__cpo6cbeginE:
	.zero		1
	.type		_ZN72_INTERNAL_5bd3b529_36_flash_fwd_hdim256_e4m3_split_sm90_cu_a6473388_32064cuda3std3__48in_placeE,@object
	.size		_ZN72_INTERNAL_5bd3b529_36_flash_fwd_hdim256_e4m3_split_sm90_cu_a6473388_32064cuda3std3__48in_placeE,(_ZN72_INTERNAL_5bd3b529_36_flash_fwd_hdim256_e4m3_split_sm90_cu_a6473388_32064cuda3std6ranges3__45__cpo9iter_moveE - _ZN72_INTERNAL_5bd3b529_36_flash_fwd_hdim256_e4m3_split_sm90_cu_a6473388_32064cuda3std3__48in_placeE)
_ZN72_INTERNAL_5bd3b529_36_flash_fwd_hdim256_e4m3_split_sm90_cu_a6473388_32064cuda3std3__48in_placeE:
	.zero		1
	.type		_ZN72_INTERNAL_5bd3b529_36_flash_fwd_hdim256_e4m3_split_sm90_cu_a6473388_32064cuda3std6ranges3__45__cpo9iter_moveE,@object
	.size		_ZN72_INTERNAL_5bd3b529_36_flash_fwd_hdim256_e4m3_split_sm90_cu_a6473388_32064cuda3std6ranges3__45__cpo9iter_moveE,(_ZN72_INTERNAL_5bd3b529_36_flash_fwd_hdim256_e4m3_split_sm90_cu_a6473388_32064cuda3std3__45__cpo5beginE - _ZN72_INTERNAL_5bd3b529_36_flash_fwd_hdim256_e4m3_split_sm90_cu_a6473388_32064cuda3std6ranges3__45__cpo9iter_moveE)
_ZN72_INTERNAL_5bd3b529_36_flash_fwd_hdim256_e4m3_split_sm90_cu_a6473388_32064cuda3std6ranges3__45__cpo9iter_moveE:
	.zero		1
	.type		_ZN72_INTERNAL_5bd3b529_36_flash_fwd_hdim256_e4m3_split_sm90_cu_a6473388_32064cuda3std3__45__cpo5beginE,@object
	.size		_ZN72_INTERNAL_5bd3b529_36_flash_fwd_hdim256_e4m3_split_sm90_cu_a6473388_32064cuda3std3__45__cpo5beginE,(_ZN72_INTERNAL_5bd3b529_36_flash_fwd_hdim256_e4m3_split_sm90_cu_a6473388_32064cuda3std3__474_GLOBAL__N__5bd3b529_36_flash_fwd_hdim256_e4m3_split_sm90_cu_a6473388_32066ignoreE - _ZN72_INTERNAL_5bd3b529_36_flash_fwd_hdim256_e4m3_split_sm90_cu_a6473388_32064cuda3std3__45__cpo5beginE)
_ZN72_INTERNAL_5bd3b529_36_flash_fwd_hdim256_e4m3_split_sm90_cu_a6473388_32064cuda3std3__45__cpo5beginE:
	.zero		1
	.type		_ZN72_INTERNAL_5bd3b529_36_flash_fwd_hdim256_e4m3_split_sm90_cu_a6473388_32064cuda3std3__474_GLOBAL__N__5bd3b529_36_flash_fwd_hdim256_e4m3_split_sm90_cu_a6473388_32066ignoreE,@object
	.size		_ZN72_INTERNAL_5bd3b529_36_flash_fwd_hdim256_e4m3_split_sm90_cu_a6473388_32064cuda3std3__474_GLOBAL__N__5bd3b529_36_flash_fwd_hdim256_e4m3_split_sm90_cu_a6473388_32066ignoreE,(_ZN72_INTERNAL_5bd3b529_36_flash_fwd_hdim256_e4m3_split_sm90_cu_a6473388_32064cute7productE - _ZN72_INTERNAL_5bd3b529_36_flash_fwd_hdim256_e4m3_split_sm90_cu_a6473388_32064cuda3std3__474_GLOBAL__N__5bd3b529_36_flash_fwd_hdim256_e4m3_split_sm90_cu_a6473388_32066ignoreE)
_ZN72_INTERNAL_5bd3b529_36_flash_fwd_hdim256_e4m3_split_sm90_cu_a6473388_32064cuda3std3__474_GLOBAL__N__5bd3b529_36_flash_fwd_hdim256_e4m3_split_sm90_cu_a6473388_32066ignoreE:
	.zero		1
	.type		_ZN72_INTERNAL_5bd3b529_36_flash_fwd_hdim256_e4m3_split_sm90_cu_a6473388_32064cute7productE,@object
	.size		_ZN72_INTERNAL_5bd3b529_36_flash_fwd_hdim256_e4m3_split_sm90_cu_a6473388_32064cute7productE,(_ZN72_INTERNAL_5bd3b529_36_flash_fwd_hdim256_e4m3_split_sm90_cu_a6473388_32064cuda3std3__45__cpo3endE - _ZN72_INTERNAL_5bd3b529_36_flash_fwd_hdim256_e4m3_split_sm90_cu_a6473388_32064cute7productE)
_ZN72_INTERNAL_5bd3b529_36_flash_fwd_hdim256_e4m3_split_sm90_cu_a6473388_32064cute7productE:
	.zero		1
	.type		_ZN72_INTERNAL_5bd3b529_36_flash_fwd_hdim256_e4m3_split_sm90_cu_a6473388_32064cuda3std3__45__cpo3endE,@object
	.size		_ZN72_INTERNAL_5bd3b529_36_flash_fwd_hdim256_e4m3_split_sm90_cu_a6473388_32064cuda3std3__45__cpo3endE,(_ZN72_INTERNAL_5bd3b529_36_flash_fwd_hdim256_e4m3_split_sm90_cu_a6473388_32064cuda3std3__419piecewise_constructE - _ZN72_INTERNAL_5bd3b529_36_flash_fwd_hdim256_e4m3_split_sm90_cu_a6473388_32064cuda3std3__45__cpo3endE)
_ZN72_INTERNAL_5bd3b529_36_flash_fwd_hdim256_e4m3_split_sm90_cu_a6473388_32064cuda3std3__45__cpo3endE:
	.zero		1
	.type		_ZN72_INTERNAL_5bd3b529_36_flash_fwd_hdim256_e4m3_split_sm90_cu_a6473388_32064cuda3std3__419piecewise_constructE,@object
	.size		_ZN72_INTERNAL_5bd3b529_36_flash_fwd_hdim256_e4m3_split_sm90_cu_a6473388_32064cuda3std3__419piecewise_constructE,(_ZN72_INTERNAL_5bd3b529_36_flash_fwd_hdim256_e4m3_split_sm90_cu_a6473388_32064cuda3std3__45__cpo4cendE - _ZN72_INTERNAL_5bd3b529_36_flash_fwd_hdim256_e4m3_split_sm90_cu_a6473388_32064cuda3std3__419piecewise_constructE)
_ZN72_INTERNAL_5bd3b529_36_flash_fwd_hdim256_e4m3_split_sm90_cu_a6473388_32064cuda3std3__419piecewise_constructE:
	.zero		1
	.type		_ZN72_INTERNAL_5bd3b529_36_flash_fwd_hdim256_e4m3_split_sm90_cu_a6473388_32064cuda3std3__45__cpo4cendE,@object
	.size		_ZN72_INTERNAL_5bd3b529_36_flash_fwd_hdim256_e4m3_split_sm90_cu_a6473388_32064cuda3std3__45__cpo4cendE,(_ZN72_INTERNAL_5bd3b529_36_flash_fwd_hdim256_e4m3_split_sm90_cu_a6473388_32064cuda3std6ranges3__45__cpo4swapE - _ZN72_INTERNAL_5bd3b529_36_flash_fwd_hdim256_e4m3_split_sm90_cu_a6473388_32064cuda3std3__45__cpo4cendE)
_ZN72_INTERNAL_5bd3b529_36_flash_fwd_hdim256_e4m3_split_sm90_cu_a6473388_32064cuda3std3__45__cpo4cendE:
	.zero		1
	.type		_ZN72_INTERNAL_5bd3b529_36_flash_fwd_hdim256_e4m3_split_sm90_cu_a6473388_32064cuda3std6ranges3__45__cpo4swapE,@object
	.size		_ZN72_INTERNAL_5bd3b529_36_flash_fwd_hdim256_e4m3_split_sm90_cu_a6473388_32064cuda3std6ranges3__45__cpo4swapE,(.L_7 - _ZN72_INTERNAL_5bd3b529_36_flash_fwd_hdim256_e4m3_split_sm90_cu_a6473388_32064cuda3std6ranges3__45__cpo4swapE)
_ZN72_INTERNAL_5bd3b529_36_flash_fwd_hdim256_e4m3_split_sm90_cu_a6473388_32064cuda3std6ranges3__45__cpo4swapE:
	.zero		1
.L_7:


//--------------------- .nv.constant0._ZN7cutlass13device_kernelIN5flash11enable_sm90INS1_16FlashAttnFwdSm90INS1_25CollectiveMainloopFwdSm90ILi2EN4cute5tupleIJNS5_1CILi1EEES8_S8_EEENS6_IJNS7_ILi128EEESA_NS7_ILi256EEEEEELi256ENS_12float_e4m3_tEfNS_4arch4Sm90ELb0ELb0ELb0ELb0ELb0ELb0ELb0ELb1ELb1ELb1ELb1ELb0EEENS1_21CollectiveEpilogueFwdINS6_IJSA_SB_SA_EEES9_NS_10bfloat16_tESF_Li256ELb0ELb1ELb1ELb1EEENS1_19SingleTileSchedulerILb0ELb1ELb1ELi128EEEEEEEEEvNT_6ParamsE --------------------------
	.section	.nv.constant0._ZN7cutlass13device_kernelIN5flash11enable_sm90INS1_16FlashAttnFwdSm90INS1_25CollectiveMainloopFwdSm90ILi2EN4cute5tupleIJNS5_1CILi1EEES8_S8_EEENS6_IJNS7_ILi128EEESA_NS7_ILi256EEEEEELi256ENS_12float_e4m3_tEfNS_4arch4Sm90ELb0ELb0ELb0ELb0ELb0ELb0ELb0ELb1ELb1ELb1ELb1ELb0EEENS1_21CollectiveEpilogueFwdINS6_IJSA_SB_SA_EEES9_NS_10bfloat16_tESF_Li256ELb0ELb1ELb1ELb1EEENS1_19SingleTileSchedulerILb0ELb1ELb1ELi128EEEEEEEEEvNT_6ParamsE,"a",@progbits
	.sectionflags	@""
	.align	4
.nv.constant0._ZN7cutlass13device_kernelIN5flash11enable_sm90INS1_16FlashAttnFwdSm90INS1_25CollectiveMainloopFwdSm90ILi2EN4cute5tupleIJNS5_1CILi1EEES8_S8_EEENS6_IJNS7_ILi128EEESA_NS7_ILi256EEEEEELi256ENS_12float_e4m3_tEfNS_4arch4Sm90ELb0ELb0ELb0ELb0ELb0ELb0ELb0ELb1ELb1ELb1ELb1ELb0EEENS1_21CollectiveEpilogueFwdINS6_IJSA_SB_SA_EEES9_NS_10bfloat16_tESF_Li256ELb0ELb1ELb1ELb1EEENS1_19SingleTileSchedulerILb0ELb1ELb1ELi128EEEEEEEEEvNT_6ParamsE:
	.zero		3456


//--------------------- .nv.constant0._ZN7cutlass13device_kernelIN5flash11enable_sm90INS1_16FlashAttnFwdSm90INS1_25CollectiveMainloopFwdSm90ILi2EN4cute5tupleIJNS5_1CILi1EEES8_S8_EEENS6_IJNS7_ILi128EEESA_NS7_ILi256EEEEEELi256ENS_12float_e4m3_tEfNS_4arch4Sm90ELb0ELb0ELb0ELb1ELb0ELb0ELb0ELb1ELb1ELb1ELb1ELb0EEENS1_21CollectiveEpilogueFwdINS6_IJSA_SB_SA_EEES9_NS_10bfloat16_tESF_Li256ELb1ELb1ELb1ELb1EEENS1_36VarlenDynamicPersistentTileSchedulerILi128ELi128ELi256ELi128ELb1ELb1ELb1ELb0ELb1ELb1EEEEEEEEEvNT_6ParamsE --------------------------
	.section	.nv.constant0._ZN7cutlass13device_kernelIN5flash11enable_sm90INS1_16FlashAttnFwdSm90INS1_25CollectiveMainloopFwdSm90ILi2EN4cute5tupleIJNS5_1CILi1EEES8_S8_EEENS6_IJNS7_ILi128EEESA_NS7_ILi256EEEEEELi256ENS_12float_e4m3_tEfNS_4arch4Sm90ELb0ELb0ELb0ELb1ELb0ELb0ELb0ELb1ELb1ELb1ELb1ELb0EEENS1_21CollectiveEpilogueFwdINS6_IJSA_SB_SA_EEES9_NS_10bfloat16_tESF_Li256ELb1ELb1ELb1ELb1EEENS1_36VarlenDynamicPersistentTileSchedulerILi128ELi128ELi256ELi128ELb1ELb1ELb1ELb0ELb1ELb1EEEEEEEEEvNT_6ParamsE,"a",@progbits
	.sectionflags	@""
	.align	4
.nv.constant0._ZN7cutlass13device_kernelIN5flash11enable_sm90INS1_16FlashAttnFwdSm90INS1_25CollectiveMainloopFwdSm90ILi2EN4cute5tupleIJNS5_1CILi1EEES8_S8_EEENS6_IJNS7_ILi128EEESA_NS7_ILi256EEEEEELi256ENS_12float_e4m3_tEfNS_4arch4Sm90ELb0ELb0ELb0ELb1ELb0ELb0ELb0ELb1ELb1ELb1ELb1ELb0EEENS1_21CollectiveEpilogueFwdINS6_IJSA_SB_SA_EEES9_NS_10bfloat16_tESF_Li256ELb1ELb1ELb1ELb1EEENS1_36VarlenDynamicPersistentTileSchedulerILi128ELi128ELi256ELi128ELb1ELb1ELb1ELb0ELb1ELb1EEEEEEEEEvNT_6ParamsE:
	.zero		3584


//--------------------- .nv.constant0._ZN7cutlass13device_kernelIN5flash11enable_sm90INS1_16FlashAttnFwdSm90INS1_25CollectiveMainloopFwdSm90ILi2EN4cute5tupleIJNS5_1CILi1EEES8_S8_EEENS6_IJNS7_ILi128EEESA_NS7_ILi256EEEEEELi256ENS_12float_e4m3_tEfNS_4arch4Sm90ELb0ELb0ELb0ELb1ELb0ELb1ELb0ELb1ELb1ELb1ELb1ELb0EEENS1_21CollectiveEpilogueFwdINS6_IJSA_SB_SA_EEES9_NS_10bfloat16_tESF_Li256ELb1ELb1ELb1ELb1EEENS1_36VarlenDynamicPersistentTileSchedulerILi128ELi128ELi256ELi128ELb1ELb1ELb1ELb0ELb1ELb1EEEEEEEEEvNT_6ParamsE --------------------------
	.section	.nv.constant0._ZN7cutlass13device_kernelIN5flash11enable_sm90INS1_16FlashAttnFwdSm90INS1_25CollectiveMainloopFwdSm90ILi2EN4cute5tupleIJNS5_1CILi1EEES8_S8_EEENS6_IJNS7_ILi128EEESA_NS7_ILi256EEEEEELi256ENS_12float_e4m3_tEfNS_4arch4Sm90ELb0ELb0ELb0ELb1ELb0ELb1ELb0ELb1ELb1ELb1ELb1ELb0EEENS1_21CollectiveEpilogueFwdINS6_IJSA_SB_SA_EEES9_NS_10bfloat16_tESF_Li256ELb1ELb1ELb1ELb1EEENS1_36VarlenDynamicPersistentTileSchedulerILi128ELi128ELi256ELi128ELb1ELb1ELb1ELb0ELb1ELb1EEEEEEEEEvNT_6ParamsE,"a",@progbits
	.sectionflags	@""
	.align	4
.nv.constant0._ZN7cutlass13device_kernelIN5flash11enable_sm90INS1_16FlashAttnFwdSm90INS1_25CollectiveMainloopFwdSm90ILi2EN4cute5tupleIJNS5_1CILi1EEES8_S8_EEENS6_IJNS7_ILi128EEESA_NS7_ILi256EEEEEELi256ENS_12float_e4m3_tEfNS_4arch4Sm90ELb0ELb0ELb0ELb1ELb0ELb1ELb0ELb1ELb1ELb1ELb1ELb0EEENS1_21CollectiveEpilogueFwdINS6_IJSA_SB_SA_EEES9_NS_10bfloat16_tESF_Li256ELb1ELb1ELb1ELb1EEENS1_36VarlenDynamicPersistentTileSchedulerILi128ELi128ELi256ELi128ELb1ELb1ELb1ELb0ELb1ELb1EEEEEEEEEvNT_6ParamsE:
	.zero		3584


//--------------------- .nv.constant0._ZN7cutlass13device_kernelIN5flash11enable_sm90INS1_16FlashAttnFwdSm90INS1_25CollectiveMainloopFwdSm90ILi2EN4cute5tupleIJNS5_1CILi1EEES8_S8_EEENS6_IJNS7_ILi128EEENS7_ILi64EEENS7_ILi256EEEEEELi256ENS_12float_e4m3_tEfNS_4arch4Sm90ELb0ELb1ELb0ELb0ELb0ELb0ELb0ELb1ELb1ELb1ELb1ELb0EEENS1_21CollectiveEpilogueFwdINS6_IJSA_SC_SB_EEES9_NS_10bfloat16_tESG_Li256ELb0ELb1ELb1ELb1EEENS1_19SingleTileSchedulerILb0ELb1ELb1ELi128EEEEEEEEEvNT_6ParamsE --------------------------
	.section	.nv.constant0._ZN7cutlass13device_kernelIN5flash11enable_sm90INS1_16FlashAttnFwdSm90INS1_25CollectiveMainloopFwdSm90ILi2EN4cute5tupleIJNS5_1CILi1EEES8_S8_EEENS6_IJNS7_ILi128EEENS7_ILi64EEENS7_ILi256EEEEEELi256ENS_12float_e4m3_tEfNS_4arch4Sm90ELb0ELb1ELb0ELb0ELb0ELb0ELb0ELb1ELb1ELb1ELb1ELb0EEENS1_21CollectiveEpilogueFwdINS6_IJSA_SC_SB_EEES9_NS_10bfloat16_tESG_Li256ELb0ELb1ELb1ELb1EEENS1_19SingleTileSchedulerILb0ELb1ELb1ELi128EEEEEEEEEvNT_6ParamsE,"a",@progbits
	.sectionflags	@""
	.align	4
.nv.constant0._ZN7cutlass13device_kernelIN5flash11enable_sm90INS1_16FlashAttnFwdSm90INS1_25CollectiveMainloopFwdSm90ILi2EN4cute5tupleIJNS5_1CILi1EEES8_S8_EEENS6_IJNS7_ILi128EEENS7_ILi64EEENS7_ILi256EEEEEELi256ENS_12float_e4m3_tEfNS_4arch4Sm90ELb0ELb1ELb0ELb0ELb0ELb0ELb0ELb1ELb1ELb1ELb1ELb0EEENS1_21CollectiveEpilogueFwdINS6_IJSA_SC_SB_EEES9_NS_10bfloat16_tESG_Li256ELb0ELb1ELb1ELb1EEENS1_19SingleTileSchedulerILb0ELb1ELb1ELi128EEEEEEEEEvNT_6ParamsE:
	.zero		3456


//--------------------- .nv.constant0._ZN7cutlass13device_kernelIN5flash11enable_sm90INS1_16FlashAttnFwdSm90INS1_25CollectiveMainloopFwdSm90ILi2EN4cute5tupleIJNS5_1CILi1EEES8_S8_EEENS6_IJNS7_ILi128EEENS7_ILi64EEENS7_ILi256EEEEEELi256ENS_12float_e4m3_tEfNS_4arch4Sm90ELb0ELb1ELb0ELb1ELb0ELb0ELb0ELb1ELb1ELb1ELb1ELb0EEENS1_21CollectiveEpilogueFwdINS6_IJSA_SC_SB_EEES9_NS_10bfloat16_tESG_Li256ELb1ELb1ELb1ELb1EEENS1_36VarlenDynamicPersistentTileSchedulerILi128ELi64ELi256ELi128ELb1ELb1ELb1ELb1ELb0ELb1EEEEEEEEEvNT_6ParamsE --------------------------
	.section	.nv.constant0._ZN7cutlass13device_kernelIN5flash11enable_sm90INS1_16FlashAttnFwdSm90INS1_25CollectiveMainloopFwdSm90ILi2EN4cute5tupleIJNS5_1CILi1EEES8_S8_EEENS6_IJNS7_ILi128EEENS7_ILi64EEENS7_ILi256EEEEEELi256ENS_12float_e4m3_tEfNS_4arch4Sm90ELb0ELb1ELb0ELb1ELb0ELb0ELb0ELb1ELb1ELb1ELb1ELb0EEENS1_21CollectiveEpilogueFwdINS6_IJSA_SC_SB_EEES9_NS_10bfloat16_tESG_Li256ELb1ELb1ELb1ELb1EEENS1_36VarlenDynamicPersistentTileSchedulerILi128ELi64ELi256ELi128ELb1ELb1ELb1ELb1ELb0ELb1EEEEEEEEEvNT_6ParamsE,"a",@progbits
	.sectionflags	@""
	.align	4
.nv.constant0._ZN7cutlass13device_kernelIN5flash11enable_sm90INS1_16FlashAttnFwdSm90INS1_25CollectiveMainloopFwdSm90ILi2EN4cute5tupleIJNS5_1CILi1EEES8_S8_EEENS6_IJNS7_ILi128EEENS7_ILi64EEENS7_ILi256EEEEEELi256ENS_12float_e4m3_tEfNS_4arch4Sm90ELb0ELb1ELb0ELb1ELb0ELb0ELb0ELb1ELb1ELb1ELb1ELb0EEENS1_21CollectiveEpilogueFwdINS6_IJSA_SC_SB_EEES9_NS_10bfloat16_tESG_Li256ELb1ELb1ELb1ELb1EEENS1_36VarlenDynamicPersistentTileSchedulerILi128ELi64ELi256ELi128ELb1ELb1ELb1ELb1ELb0ELb1EEEEEEEEEvNT_6ParamsE:
	.zero		3584


//--------------------- .nv.constant0._ZN7cutlass13device_kernelIN5flash11enable_sm90INS1_16FlashAttnFwdSm90INS1_25CollectiveMainloopFwdSm90ILi2EN4cute5tupleIJNS5_1CILi1EEES8_S8_EEENS6_IJNS7_ILi128EEENS7_ILi64EEENS7_ILi256EEEEEELi256ENS_12float_e4m3_tEfNS_4arch4Sm90ELb0ELb1ELb0ELb1ELb0ELb1ELb0ELb1ELb1ELb1ELb1ELb0EEENS1_21CollectiveEpilogueFwdINS6_IJSA_SC_SB_EEES9_NS_10bfloat16_tESG_Li256ELb1ELb1ELb1ELb1EEENS1_36VarlenDynamicPersistentTileSchedulerILi128ELi64ELi256ELi128ELb1ELb1ELb1ELb1ELb0ELb1EEEEEEEEEvNT_6ParamsE --------------------------
	.section	.nv.constant0._ZN7cutlass13device_kernelIN5flash11enable_sm90INS1_16FlashAttnFwdSm90INS1_25CollectiveMainloopFwdSm90ILi2EN4cute5tupleIJNS5_1CILi1EEES8_S8_EEENS6_IJNS7_ILi128EEENS7_ILi64EEENS7_ILi256EEEEEELi256ENS_12float_e4m3_tEfNS_4arch4Sm90ELb0ELb1ELb0ELb1ELb0ELb1ELb0ELb1ELb1ELb1ELb1ELb0EEENS1_21CollectiveEpilogueFwdINS6_IJSA_SC_SB_EEES9_NS_10bfloat16_tESG_Li256ELb1ELb1ELb1ELb1EEENS1_36VarlenDynamicPersistentTileSchedulerILi128ELi64ELi256ELi128ELb1ELb1ELb1ELb1ELb0ELb1EEEEEEEEEvNT_6ParamsE,"a",@progbits
	.sectionflags	@""
	.align	4
.nv.constant0._ZN7cutlass13device_kernelIN5flash11enable_sm90INS1_16FlashAttnFwdSm90INS1_25CollectiveMainloopFwdSm90ILi2EN4cute5tupleIJNS5_1CILi1EEES8_S8_EEENS6_IJNS7_ILi128EEENS7_ILi64EEENS7_ILi256EEEEEELi256ENS_12float_e4m3_tEfNS_4arch4Sm90ELb0ELb1ELb0ELb1ELb0ELb1ELb0ELb1ELb1ELb1ELb1ELb0EEENS1_21CollectiveEpilogueFwdINS6_IJSA_SC_SB_EEES9_NS_10bfloat16_tESG_Li256ELb1ELb1ELb1ELb1EEENS1_36VarlenDynamicPersistentTileSchedulerILi128ELi64ELi256ELi128ELb1ELb1ELb1ELb1ELb0ELb1EEEEEEEEEvNT_6ParamsE:
	.zero		3584


//--------------------- .nv.constant0._ZN7cutlass13device_kernelIN5flash11enable_sm90INS1_16FlashAttnFwdSm90INS1_25CollectiveMainloopFwdSm90ILi2EN4cute5tupleIJNS5_1CILi1EEES8_S8_EEENS6_IJNS7_ILi128EEESA_NS7_ILi256EEEEEELi256ENS_12float_e4m3_tEfNS_4arch4Sm90ELb1ELb0ELb0ELb0ELb0ELb0ELb0ELb1ELb1ELb1ELb1ELb0EEENS1_21CollectiveEpilogueFwdINS6_IJSA_SB_SA_EEES9_NS_10bfloat16_tESF_Li256ELb0ELb1ELb1ELb1EEENS1_19SingleTileSchedulerILb0ELb1ELb1ELi128EEEEEEEEEvNT_6ParamsE --------------------------
	.section	.nv.constant0._ZN7cutlass13device_kernelIN5flash11enable_sm90INS1_16FlashAttnFwdSm90INS1_25CollectiveMainloopFwdSm90ILi2EN4cute5tupleIJNS5_1CILi1EEES8_S8_EEENS6_IJNS7_ILi128EEESA_NS7_ILi256EEEEEELi256ENS_12float_e4m3_tEfNS_4arch4Sm90ELb1ELb0ELb0ELb0ELb0ELb0ELb0ELb1ELb1ELb1ELb1ELb0EEENS1_21CollectiveEpilogueFwdINS6_IJSA_SB_SA_EEES9_NS_10bfloat16_tESF_Li256ELb0ELb1ELb1ELb1EEENS1_19SingleTileSchedulerILb0ELb1ELb1ELi128EEEEEEEEEvNT_6ParamsE,"a",@progbits
	.sectionflags	@""
	.align	4
.nv.constant0._ZN7cutlass13device_kernelIN5flash11enable_sm90INS1_16FlashAttnFwdSm90INS1_25CollectiveMainloopFwdSm90ILi2EN4cute5tupleIJNS5_1CILi1EEES8_S8_EEENS6_IJNS7_ILi128EEESA_NS7_ILi256EEEEEELi256ENS_12float_e4m3_tEfNS_4arch4Sm90ELb1ELb0ELb0ELb0ELb0ELb0ELb0ELb1ELb1ELb1ELb1ELb0EEENS1_21CollectiveEpilogueFwdINS6_IJSA_SB_SA_EEES9_NS_10bfloat16_tESF_Li256ELb0ELb1ELb1ELb1EEENS1_19SingleTileSchedulerILb0ELb1ELb1ELi128EEEEEEEEEvNT_6ParamsE:
	.zero		3456


//--------------------- .nv.constant0._ZN7cutlass13device_kernelIN5flash11enable_sm90INS1_16FlashAttnFwdSm90INS1_25CollectiveMainloopFwdSm90ILi2EN4cute5tupleIJNS5_1CILi1EEES8_S8_EEENS6_IJNS7_ILi128EEESA_NS7_ILi256EEEEEELi256ENS_12float_e4m3_tEfNS_4arch4Sm90ELb1ELb0ELb0ELb1ELb0ELb0ELb0ELb1ELb1ELb1ELb1ELb0EEENS1_21CollectiveEpilogueFwdINS6_IJSA_SB_SA_EEES9_NS_10bfloat16_tESF_Li256ELb1ELb1ELb1ELb1EEENS1_36VarlenDynamicPersistentTileSchedulerILi128ELi128ELi256ELi128ELb1ELb1ELb1ELb1ELb1ELb1EEEEEEEEEvNT_6ParamsE --------------------------
	.section	.nv.constant0._ZN7cutlass13device_kernelIN5flash11enable_sm90INS1_16FlashAttnFwdSm90INS1_25CollectiveMainloopFwdSm90ILi2EN4cute5tupleIJNS5_1CILi1EEES8_S8_EEENS6_IJNS7_ILi128EEESA_NS7_ILi256EEEEEELi256ENS_12float_e4m3_tEfNS_4arch4Sm90ELb1ELb0ELb0ELb1ELb0ELb0ELb0ELb1ELb1ELb1ELb1ELb0EEENS1_21CollectiveEpilogueFwdINS6_IJSA_SB_SA_EEES9_NS_10bfloat16_tESF_Li256ELb1ELb1ELb1ELb1EEENS1_36VarlenDynamicPersistentTileSchedulerILi128ELi128ELi256ELi128ELb1ELb1ELb1ELb1ELb1ELb1EEEEEEEEEvNT_6ParamsE,"a",@progbits
	.sectionflags	@""
	.align	4
.nv.constant0._ZN7cutlass13device_kernelIN5flash11enable_sm90INS1_16FlashAttnFwdSm90INS1_25CollectiveMainloopFwdSm90ILi2EN4cute5tupleIJNS5_1CILi1EEES8_S8_EEENS6_IJNS7_ILi128EEESA_NS7_ILi256EEEEEELi256ENS_12float_e4m3_tEfNS_4arch4Sm90ELb1ELb0ELb0ELb1ELb0ELb0ELb0ELb1ELb1ELb1ELb1ELb0EEENS1_21CollectiveEpilogueFwdINS6_IJSA_SB_SA_EEES9_NS_10bfloat16_tESF_Li256ELb1ELb1ELb1ELb1EEENS1_36VarlenDynamicPersistentTileSchedulerILi128ELi128ELi256ELi128ELb1ELb1ELb1ELb1ELb1ELb1EEEEEEEEEvNT_6ParamsE:
	.zero		3584


//--------------------- .nv.constant0._ZN7cutlass13device_kernelIN5flash11enable_sm90INS1_16FlashAttnFwdSm90INS1_25CollectiveMainloopFwdSm90ILi2EN4cute5tupleIJNS5_1CILi1EEES8_S8_EEENS6_IJNS7_ILi128EEESA_NS7_ILi256EEEEEELi256ENS_12float_e4m3_tEfNS_4arch4Sm90ELb1ELb0ELb0ELb1ELb0ELb1ELb0ELb1ELb1ELb1ELb1ELb0EEENS1_21CollectiveEpilogueFwdINS6_IJSA_SB_SA_EEES9_NS_10bfloat16_tESF_Li256ELb1ELb1ELb1ELb1EEENS1_36VarlenDynamicPersistentTileSchedulerILi128ELi128ELi256ELi128ELb1ELb1ELb1ELb1ELb1ELb1EEEEEEEEEvNT_6ParamsE --------------------------
	.section	.nv.constant0._ZN7cutlass13device_kernelIN5flash11enable_sm90INS1_16FlashAttnFwdSm90INS1_25CollectiveMainloopFwdSm90ILi2EN4cute5tupleIJNS5_1CILi1EEES8_S8_EEENS6_IJNS7_ILi128EEESA_NS7_ILi256EEEEEELi256ENS_12float_e4m3_tEfNS_4arch4Sm90ELb1ELb0ELb0ELb1ELb0ELb1ELb0ELb1ELb1ELb1ELb1ELb0EEENS1_21CollectiveEpilogueFwdINS6_IJSA_SB_SA_EEES9_NS_10bfloat16_tESF_Li256ELb1ELb1ELb1ELb1EEENS1_36VarlenDynamicPersistentTileSchedulerILi128ELi128ELi256ELi128ELb1ELb1ELb1ELb1ELb1ELb1EEEEEEEEEvNT_6ParamsE,"a",@progbits
	.sectionflags	@""
	.align	4
.nv.constant0._ZN7cutlass13device_kernelIN5flash11enable_sm90INS1_16FlashAttnFwdSm90INS1_25CollectiveMainloopFwdSm90ILi2EN4cute5tupleIJNS5_1CILi1EEES8_S8_EEENS6_IJNS7_ILi128EEESA_NS7_ILi256EEEEEELi256ENS_12float_e4m3_tEfNS_4arch4Sm90ELb1ELb0ELb0ELb1ELb0ELb1ELb0ELb1ELb1ELb1ELb1ELb0EEENS1_21CollectiveEpilogueFwdINS6_IJSA_SB_SA_EEES9_NS_10bfloat16_tESF_Li256ELb1ELb1ELb1ELb1EEENS1_36VarlenDynamicPersistentTileSchedulerILi128ELi128ELi256ELi128ELb1ELb1ELb1ELb1ELb1ELb1EEEEEEEEEvNT_6ParamsE:
	.zero		3584


//--------------------- SYMBOLS --------------------------

	.type		.nv.reservedSmem.offset0,@object
	.size		.nv.reservedSmem.offset0,0x4
